// auto-generated by cutlass_sweep.gemm — config: {"arch": "sm_90", "cluster_m": 1, "cluster_n": 1, "dtype": "fp16", "dtype_b": "fp16", "layout": "nt", "stages": 5, "tile_k": 128, "tile_m": 128, "tile_n": 128}
#include "cutlass/cutlass.h"
#include "cutlass/gemm/collective/collective_builder.hpp"
#include "cutlass/gemm/device/gemm_universal_adapter.h"
#include "cutlass/gemm/kernel/gemm_universal.hpp"
#include "cutlass/epilogue/collective/collective_builder.hpp"

using ElemA = cutlass::half_t;
using ElemB = cutlass::half_t;
using ElemCD = cutlass::half_t;
using Acc  = float;
using TileShape    = cute::Shape<cute::_128, cute::_128, cute::_128>;
using ClusterShape = cute::Shape<cute::_1, cute::_1, cute::_1>;

using CollectiveEpilogue = typename cutlass::epilogue::collective::CollectiveBuilder<
    cutlass::arch::Sm90, cutlass::arch::OpClassTensorOp,
    TileShape, ClusterShape,
    cutlass::epilogue::collective::EpilogueTileAuto,
    Acc, Acc,
    ElemCD, cutlass::layout::RowMajor, 128 / cutlass::sizeof_bits<ElemCD>::value,
    ElemCD, cutlass::layout::RowMajor, 128 / cutlass::sizeof_bits<ElemCD>::value,
    cutlass::epilogue::collective::EpilogueScheduleAuto
  >::CollectiveOp;

using CollectiveMainloop = typename cutlass::gemm::collective::CollectiveBuilder<
    cutlass::arch::Sm90, cutlass::arch::OpClassTensorOp,
    ElemA, cutlass::layout::RowMajor, 128 / cutlass::sizeof_bits<ElemA>::value,
    ElemB, cutlass::layout::ColumnMajor, 128 / cutlass::sizeof_bits<ElemB>::value,
    Acc,
    TileShape, ClusterShape,
    cutlass::gemm::collective::StageCount<5>,
    cutlass::gemm::collective::KernelScheduleAuto
  >::CollectiveOp;

using GemmKernel = cutlass::gemm::kernel::GemmUniversal<
    cute::Shape<int,int,int,int>,
    CollectiveMainloop,
    CollectiveEpilogue
>;
using Gemm = cutlass::gemm::device::GemmUniversalAdapter<GemmKernel>;

// Force the device kernel symbol into the cubin without needing a host main.
auto* _anchor = &cutlass::device_kernel<GemmKernel>;


// ===== COMPILED SASS (sm_90a) =====

	.target	sm_90a

	.elftype	@"ET_EXEC"


//--------------------- .note.nv.tkinfo           --------------------------
	.section	.note.nv.tkinfo,"",@"SHT_NOTE"
	.sectionflags	@"SHF_NOTE_NV_TKINFO"
	.tkinfo
        /*0018*/ 	.word	0x00000002
        /*0030*/ 	.string	""
        /*0030*/ 	.string	"ptxas"
        /*0030*/ 	.string	"Cuda compilation tools, release 13.0, V13.0.88"
        /*0030*/ 	.string	"Build cuda_13.0.r13.0/compiler.36424714_0"
        /*0030*/ 	.string	"-arch sm_90a -m 64 "



//--------------------- .note.nv.cuinfo           --------------------------
	.section	.note.nv.cuinfo,"",@"SHT_NOTE"
	.sectionflags	@"SHF_NOTE_NV_CUINFO"
        /*0018*/ 	.short	0x0002
        /*001a*/ 	.short	0x005a
        /*001c*/ 	.short	0x0082
	.zero		2


//--------------------- .nv.info                  --------------------------
	.section	.nv.info,"",@"SHT_CUDA_INFO"
	.align	4


	//----- nvinfo : EIATTR_REGCOUNT
	.align		4
        /*0000*/ 	.byte	0x04, 0x2f
        /*0002*/ 	.short	(.L_15 - .L_14)
	.align		4
.L_14:
        /*0004*/ 	.word	index@(_ZN7cutlass13device_kernelINS_4gemm6kernel13GemmUniversalIN4cute5tupleIJiiiiEEENS1_10collective13CollectiveMmaINS1_34MainloopSm90TmaGmmaWarpSpecializedILi5ENS5_IJNS4_1CILi1EEESB_SB_EEENS1_35KernelTmaWarpSpecializedCooperativeEEENS5_IJNSA_ILi128EEESF_SF_EEENS_6half_tENS5_IJlSB_lEEESH_SI_NS4_8TiledMMAINS4_8MMA_AtomIJNS4_4SM904GMMA26MMA_64x128x16_F32F16F16_SSILNSM_5MajorE0ELSO_0ELNSM_7ScaleInE1ELSP_1EEEEEENS4_6LayoutINS5_IJNSA_ILi2EEESB_SB_EEENS5_IJSB_NSA_ILi0EEESV_EEEEENS5_IJNS4_10UnderscoreESY_SY_EEEEENS4_13SM90_TMA_LOADENS4_14ComposedLayoutINS4_7SwizzleILi3ELi4ELi3EEENS4_18smem_ptr_flag_bitsILi16EEENSS_INS5_IJNSA_ILi8EEENSA_ILi64EEEEEENS5_IJS18_SB_EEEEEEEvNS4_8identityES11_S1C_vS1D_EENS_8epilogue10collective6detail29Sm90TmaWarpSpecializedAdapterINS1G_15DefaultEpilogueISH_SI_SI_NS1F_6thread17LinearCombinationISH_Li1EffLNS1K_9ScaleType4KindE0ELNS_15FloatRoundStyleE2ESH_EENS1_15EpilogueDefaultEEEEEvvEEEEvNT_6ParamsE)
        /*0008*/ 	.word	0x000000a8


	//----- nvinfo : EIATTR_FRAME_SIZE
	.align		4
.L_15:
        /*000c*/ 	.byte	0x04, 0x11
        /*000e*/ 	.short	(.L_17 - .L_16)
	.align		4
.L_16:
        /*0010*/ 	.word	index@(_ZN7cutlass13device_kernelINS_4gemm6kernel13GemmUniversalIN4cute5tupleIJiiiiEEENS1_10collective13CollectiveMmaINS1_34MainloopSm90TmaGmmaWarpSpecializedILi5ENS5_IJNS4_1CILi1EEESB_SB_EEENS1_35KernelTmaWarpSpecializedCooperativeEEENS5_IJNSA_ILi128EEESF_SF_EEENS_6half_tENS5_IJlSB_lEEESH_SI_NS4_8TiledMMAINS4_8MMA_AtomIJNS4_4SM904GMMA26MMA_64x128x16_F32F16F16_SSILNSM_5MajorE0ELSO_0ELNSM_7ScaleInE1ELSP_1EEEEEENS4_6LayoutINS5_IJNSA_ILi2EEESB_SB_EEENS5_IJSB_NSA_ILi0EEESV_EEEEENS5_IJNS4_10UnderscoreESY_SY_EEEEENS4_13SM90_TMA_LOADENS4_14ComposedLayoutINS4_7SwizzleILi3ELi4ELi3EEENS4_18smem_ptr_flag_bitsILi16EEENSS_INS5_IJNSA_ILi8EEENSA_ILi64EEEEEENS5_IJS18_SB_EEEEEEEvNS4_8identityES11_S1C_vS1D_EENS_8epilogue10collective6detail29Sm90TmaWarpSpecializedAdapterINS1G_15DefaultEpilogueISH_SI_SI_NS1F_6thread17LinearCombinationISH_Li1EffLNS1K_9ScaleType4KindE0ELNS_15FloatRoundStyleE2ESH_EENS1_15EpilogueDefaultEEEEEvvEEEEvNT_6ParamsE)
        /*0014*/ 	.word	0x00000000


	//----- nvinfo : EIATTR_MIN_STACK_SIZE
	.align		4
.L_17:
        /*0018*/ 	.byte	0x04, 0x12
        /*001a*/ 	.short	(.L_19 - .L_18)
	.align		4
.L_18:
        /*001c*/ 	.word	index@(_ZN7cutlass13device_kernelINS_4gemm6kernel13GemmUniversalIN4cute5tupleIJiiiiEEENS1_10collective13CollectiveMmaINS1_34MainloopSm90TmaGmmaWarpSpecializedILi5ENS5_IJNS4_1CILi1EEESB_SB_EEENS1_35KernelTmaWarpSpecializedCooperativeEEENS5_IJNSA_ILi128EEESF_SF_EEENS_6half_tENS5_IJlSB_lEEESH_SI_NS4_8TiledMMAINS4_8MMA_AtomIJNS4_4SM904GMMA26MMA_64x128x16_F32F16F16_SSILNSM_5MajorE0ELSO_0ELNSM_7ScaleInE1ELSP_1EEEEEENS4_6LayoutINS5_IJNSA_ILi2EEESB_SB_EEENS5_IJSB_NSA_ILi0EEESV_EEEEENS5_IJNS4_10UnderscoreESY_SY_EEEEENS4_13SM90_TMA_LOADENS4_14ComposedLayoutINS4_7SwizzleILi3ELi4ELi3EEENS4_18smem_ptr_flag_bitsILi16EEENSS_INS5_IJNSA_ILi8EEENSA_ILi64EEEEEENS5_IJS18_SB_EEEEEEEvNS4_8identityES11_S1C_vS1D_EENS_8epilogue10collective6detail29Sm90TmaWarpSpecializedAdapterINS1G_15DefaultEpilogueISH_SI_SI_NS1F_6thread17LinearCombinationISH_Li1EffLNS1K_9ScaleType4KindE0ELNS_15FloatRoundStyleE2ESH_EENS1_15EpilogueDefaultEEEEEvvEEEEvNT_6ParamsE)
        /*0020*/ 	.word	0x00000000
.L_19:


//--------------------- .nv.compat                --------------------------
	.section	.nv.compat,"",@"SHT_CUDA_COMPAT_INFO"
	.align	4
        /*0000*/ 	.byte	0x02, 0x09, 0x01, 0x00, 0x02, 0x02, 0x04, 0x00, 0x02, 0x05, 0x05, 0x00, 0x03, 0x07, 0x01, 0x01
        /*0010*/ 	.byte	0x02, 0x03, 0x01, 0x00, 0x02, 0x06, 0x01, 0x00, 0x04, 0x0b, 0x08, 0x00, 0x00, 0x00, 0x00, 0x00
        /*0020*/ 	.byte	0x00, 0x00, 0x00, 0x00


//--------------------- .nv.info._ZN7cutlass13device_kernelINS_4gemm6kernel13GemmUniversalIN4cute5tupleIJiiiiEEENS1_10collective13CollectiveMmaINS1_34MainloopSm90TmaGmmaWarpSpecializedILi5ENS5_IJNS4_1CILi1EEESB_SB_EEENS1_35KernelTmaWarpSpecializedCooperativeEEENS5_IJNSA_ILi128EEESF_SF_EEENS_6half_tENS5_IJlSB_lEEESH_SI_NS4_8TiledMMAINS4_8MMA_AtomIJNS4_4SM904GMMA26MMA_64x128x16_F32F16F16_SSILNSM_5MajorE0ELSO_0ELNSM_7ScaleInE1ELSP_1EEEEEENS4_6LayoutINS5_IJNSA_ILi2EEESB_SB_EEENS5_IJSB_NSA_ILi0EEESV_EEEEENS5_IJNS4_10UnderscoreESY_SY_EEEEENS4_13SM90_TMA_LOADENS4_14ComposedLayoutINS4_7SwizzleILi3ELi4ELi3EEENS4_18smem_ptr_flag_bitsILi16EEENSS_INS5_IJNSA_ILi8EEENSA_ILi64EEEEEENS5_IJS18_SB_EEEEEEEvNS4_8identityES11_S1C_vS1D_EENS_8epilogue10collective6detail29Sm90TmaWarpSpecializedAdapterINS1G_15DefaultEpilogueISH_SI_SI_NS1F_6thread17LinearCombinationISH_Li1EffLNS1K_9ScaleType4KindE0ELNS_15FloatRoundStyleE2ESH_EENS1_15EpilogueDefaultEEEEEvvEEEEvNT_6ParamsE --------------------------
	.section	.nv.info._ZN7cutlass13device_kernelINS_4gemm6kernel13GemmUniversalIN4cute5tupleIJiiiiEEENS1_10collective13CollectiveMmaINS1_34MainloopSm90TmaGmmaWarpSpecializedILi5ENS5_IJNS4_1CILi1EEESB_SB_EEENS1_35KernelTmaWarpSpecializedCooperativeEEENS5_IJNSA_ILi128EEESF_SF_EEENS_6half_tENS5_IJlSB_lEEESH_SI_NS4_8TiledMMAINS4_8MMA_AtomIJNS4_4SM904GMMA26MMA_64x128x16_F32F16F16_SSILNSM_5MajorE0ELSO_0ELNSM_7ScaleInE1ELSP_1EEEEEENS4_6LayoutINS5_IJNSA_ILi2EEESB_SB_EEENS5_IJSB_NSA_ILi0EEESV_EEEEENS5_IJNS4_10UnderscoreESY_SY_EEEEENS4_13SM90_TMA_LOADENS4_14ComposedLayoutINS4_7SwizzleILi3ELi4ELi3EEENS4_18smem_ptr_flag_bitsILi16EEENSS_INS5_IJNSA_ILi8EEENSA_ILi64EEEEEENS5_IJS18_SB_EEEEEEEvNS4_8identityES11_S1C_vS1D_EENS_8epilogue10collective6detail29Sm90TmaWarpSpecializedAdapterINS1G_15DefaultEpilogueISH_SI_SI_NS1F_6thread17LinearCombinationISH_Li1EffLNS1K_9ScaleType4KindE0ELNS_15FloatRoundStyleE2ESH_EENS1_15EpilogueDefaultEEEEEvvEEEEvNT_6ParamsE,"",@"SHT_CUDA_INFO"
	.sectionflags	@""
	.align	4


	//----- nvinfo : EIATTR_CUDA_API_VERSION
	.align		4
        /*0000*/ 	.byte	0x04, 0x37
        /*0002*/ 	.short	(.L_21 - .L_20)
.L_20:
        /*0004*/ 	.word	0x00000082


	//----- nvinfo : EIATTR_KPARAM_INFO
	.align		4
.L_21:
        /*0008*/ 	.byte	0x04, 0x17
        /*000a*/ 	.short	(.L_23 - .L_22)
.L_22:
        /*000c*/ 	.word	0x00000000
        /*0010*/ 	.short	0x0000
        /*0012*/ 	.short	0x0070
        /*0014*/ 	.byte	0x00, 0xf0, 0x01, 0x10


	//----- nvinfo : EIATTR_SPARSE_MMA_MASK
	.align		4
.L_23:
        /*0018*/ 	.byte	0x03, 0x50
        /*001a*/ 	.short	0x0000


	//----- nvinfo : EIATTR_MAXREG_COUNT
	.align		4
        /*001c*/ 	.byte	0x03, 0x1b
        /*001e*/ 	.short	0x00a8


	//----- nvinfo : EIATTR_NUM_BARRIERS
	.align		4
        /*0020*/ 	.byte	0x02, 0x4c
        /*0022*/ 	.byte	0x01
	.zero		1


	//----- nvinfo : EIATTR_EXTERNS
	.align		4
        /*0024*/ 	.byte	0x04, 0x0f
        /*0026*/ 	.short	(.L_25 - .L_24)


	//   ....[0]....
	.align		4
.L_24:
        /*0028*/ 	.word	index@(__assertfail)


	//----- nvinfo : EIATTR_MERCURY_ISA_VERSION
	.align		4
.L_25:
        /*002c*/ 	.byte	0x03, 0x5f
        /*002e*/ 	.short	0x0101


	//----- nvinfo : EIATTR_INT_WARP_WIDE_INSTR_OFFSETS
	.align		4
        /*0030*/ 	.byte	0x04, 0x31
        /*0032*/ 	.short	(.L_27 - .L_26)


	//   ....[0]....
.L_26:
        /*0034*/ 	.word	0x00000410


	//   ....[1]....
        /*0038*/ 	.word	0x00000420


	//   ....[2]....
        /*003c*/ 	.word	0x000004e0


	//----- nvinfo : EIATTR_COOP_GROUP_MASK_REGIDS
	.align		4
.L_27:
        /*0040*/ 	.byte	0x04, 0x29
        /*0042*/ 	.short	(.L_29 - .L_28)


	//   ....[0]....
.L_28:
        /*0044*/ 	.word	0xffffffff


	//   ....[1]....
        /*0048*/ 	.word	0xffffffff


	//   ....[2]....
        /*004c*/ 	.word	0xffffffff


	//   ....[3]....
        /*0050*/ 	.word	0xffffffff


	//   ....[4]....
        /*0054*/ 	.word	0xffffffff


	//----- nvinfo : EIATTR_COOP_GROUP_INSTR_OFFSETS
	.align		4
.L_29:
        /*0058*/ 	.byte	0x04, 0x28
        /*005a*/ 	.short	(.L_31 - .L_30)


	//   ....[0]....
.L_30:
        /*005c*/ 	.word	0x00000060


	//   ....[1]....
        /*0060*/ 	.word	0x00000070


	//   ....[2]....
        /*0064*/ 	.word	0x00000130


	//   ....[3]....
        /*0068*/ 	.word	0x000002e0


	//   ....[4]....
        /*006c*/ 	.word	0x000011e0


	//----- nvinfo : EIATTR_REG_RECONFIG
	.align		4
.L_31:
        /*0070*/ 	.byte	0x01, 0x54
	.zero		2


	//----- nvinfo : EIATTR_SYSCALL_OFFSETS
	.align		4
        /*0074*/ 	.byte	0x04, 0x46
        /*0076*/ 	.short	(.L_33 - .L_32)


	//   ....[0]....
.L_32:
        /*0078*/ 	.word	0x000013d0


	//----- nvinfo : EIATTR_MBARRIER_INSTR_OFFSETS
	.align		4
.L_33:
        /*007c*/ 	.byte	0x04, 0x39
        /*007e*/ 	.short	(.L_35 - .L_34)


	//   ....[0]....
.L_34:
        /*0080*/ 	.word	0x00000230
        /*0084*/ 	.word	0x000000ff
        /*0088*/ 	.word	0x00000000
        /*008c*/ 	.short	0x0100
        /*008e*/ 	.byte	0x08
	.zero		1


	//   ....[1]....
        /*0090*/ 	.word	0x00000240
        /*0094*/ 	.word	0x000000ff
        /*0098*/ 	.word	0x00000028
        /*009c*/ 	.short	0x0100
        /*009e*/ 	.byte	0x08
	.zero		1


	//   ....[2]....
        /*00a0*/ 	.word	0x00000250
        /*00a4*/ 	.word	0x000000ff
        /*00a8*/ 	.word	0x00000008
        /*00ac*/ 	.short	0x0100
        /*00ae*/ 	.byte	0x08
	.zero		1


	//   ....[3]....
        /*00b0*/ 	.word	0x00000260
        /*00b4*/ 	.word	0x000000ff
        /*00b8*/ 	.word	0x00000030
        /*00bc*/ 	.short	0x0100
        /*00be*/ 	.byte	0x08
	.zero		1


	//   ....[4]....
        /*00c0*/ 	.word	0x00000270
        /*00c4*/ 	.word	0x000000ff
        /*00c8*/ 	.word	0x00000010
        /*00cc*/ 	.short	0x0100
        /*00ce*/ 	.byte	0x08
	.zero		1


	//   ....[5]....
        /*00d0*/ 	.word	0x00000280
        /*00d4*/ 	.word	0x000000ff
        /*00d8*/ 	.word	0x00000038
        /*00dc*/ 	.short	0x0100
        /*00de*/ 	.byte	0x08
	.zero		1


	//   ....[6]....
        /*00e0*/ 	.word	0x00000290
        /*00e4*/ 	.word	0x000000ff
        /*00e8*/ 	.word	0x00000018
        /*00ec*/ 	.short	0x0100
        /*00ee*/ 	.byte	0x08
	.zero		1


	//   ....[7]....
        /*00f0*/ 	.word	0x000002a0
        /*00f4*/ 	.word	0x000000ff
        /*00f8*/ 	.word	0x00000040
        /*00fc*/ 	.short	0x0100
        /*00fe*/ 	.byte	0x08
	.zero		1


	//   ....[8]....
        /*0100*/ 	.word	0x000002b0
        /*0104*/ 	.word	0x000000ff
        /*0108*/ 	.word	0x00000020
        /*010c*/ 	.short	0x0100
        /*010e*/ 	.byte	0x08
	.zero		1


	//   ....[9]....
        /*0110*/ 	.word	0x000002c0
        /*0114*/ 	.word	0x000000ff
        /*0118*/ 	.word	0x00000048
        /*011c*/ 	.short	0x0100
        /*011e*/ 	.byte	0x08
	.zero		1


	//   ....[10]....
        /*0120*/ 	.word	0x00000560
        /*0124*/ 	.word	0x000000ff
        /*0128*/ 	.word	0x00000060
        /*012c*/ 	.short	0x0100
        /*012e*/ 	.byte	0x08
	.zero		1


	//   ....[11]....
        /*0130*/ 	.word	0x000005e0
        /*0134*/ 	.word	0x000000ff
        /*0138*/ 	.word	0x00000068
        /*013c*/ 	.short	0x0100
        /*013e*/ 	.byte	0x08
	.zero		1


	//   ....[12]....
        /*0140*/ 	.word	0x00001450
        /*0144*/ 	.word	0x00000003
        /*0148*/ 	.word	0x00000000
        /*014c*/ 	.short	0x010a
        /*014e*/ 	.byte	0x3f
	.zero		1


	//   ....[13]....
        /*0150*/ 	.word	0x000014b0
        /*0154*/ 	.word	0x00000003
        /*0158*/ 	.word	0x00000000
        /*015c*/ 	.short	0x010a
        /*015e*/ 	.byte	0x3f
	.zero		1


	//   ....[14]....
        /*0160*/ 	.word	0x000019c0
        /*0164*/ 	.word	0x000000ff
        /*0168*/ 	.word	0x00000000
        /*016c*/ 	.short	0x010a
        /*016e*/ 	.byte	0x08
	.zero		1


	//   ....[15]....
        /*0170*/ 	.word	0x00001a00
        /*0174*/ 	.word	0x000000ff
        /*0178*/ 	.word	0x00000000
        /*017c*/ 	.short	0x010a
        /*017e*/ 	.byte	0x08
	.zero		1


	//   ....[16]....
        /*0180*/ 	.word	0x00001e20
        /*0184*/ 	.word	0x000000ff
        /*0188*/ 	.word	0x00000000
        /*018c*/ 	.short	0x0101
        /*018e*/ 	.byte	0x07
	.zero		1


	//   ....[17]....
        /*0190*/ 	.word	0x00002000
        /*0194*/ 	.word	0x000000ff
        /*0198*/ 	.word	0x00000000
        /*019c*/ 	.short	0x0101
        /*019e*/ 	.byte	0x06
	.zero		1


	//   ....[18]....
        /*01a0*/ 	.word	0x000071c0
        /*01a4*/ 	.word	0x0000000e
        /*01a8*/ 	.word	0x00000028
        /*01ac*/ 	.short	0x010a
        /*01ae*/ 	.byte	0x3f
	.zero		1


	//   ....[19]....
        /*01b0*/ 	.word	0x000075f0
        /*01b4*/ 	.word	0x00000006
        /*01b8*/ 	.word	0x00000068
        /*01bc*/ 	.short	0x0101
        /*01be*/ 	.byte	0x3f
	.zero		1


	//   ....[20]....
        /*01c0*/ 	.word	0x00007d10
        /*01c4*/ 	.word	0x00000007
        /*01c8*/ 	.word	0x00000000
        /*01cc*/ 	.short	0x010a
        /*01ce*/ 	.byte	0x3f
	.zero		1


	//   ....[21]....
        /*01d0*/ 	.word	0x00007d90
        /*01d4*/ 	.word	0x00000009
        /*01d8*/ 	.word	0x00000000
        /*01dc*/ 	.short	0x010a
        /*01de*/ 	.byte	0x3f
	.zero		1


	//   ....[22]....
        /*01e0*/ 	.word	0x00007e20
        /*01e4*/ 	.word	0x00000006
        /*01e8*/ 	.word	0x00000000
        /*01ec*/ 	.short	0x010a
        /*01ee*/ 	.byte	0x3f
	.zero		1


	//   ....[23]....
        /*01f0*/ 	.word	0x00007eb0
        /*01f4*/ 	.word	0x00000009
        /*01f8*/ 	.word	0x00000000
        /*01fc*/ 	.short	0x010a
        /*01fe*/ 	.byte	0x3f
	.zero		1


	//   ....[24]....
        /*0200*/ 	.word	0x00007f40
        /*0204*/ 	.word	0x00000003
        /*0208*/ 	.word	0x00000000
        /*020c*/ 	.short	0x010a
        /*020e*/ 	.byte	0x3f
	.zero		1


	//   ....[25]....
        /*0210*/ 	.word	0x00007fa0
        /*0214*/ 	.word	0x00000003
        /*0218*/ 	.word	0x00000000
        /*021c*/ 	.short	0x010a
        /*021e*/ 	.byte	0x3f
	.zero		1


	//   ....[26]....
        /*0220*/ 	.word	0x00008000
        /*0224*/ 	.word	0x00000004
        /*0228*/ 	.word	0x00000000
        /*022c*/ 	.short	0x010a
        /*022e*/ 	.byte	0x3f
	.zero		1


	//   ....[27]....
        /*0230*/ 	.word	0x000080d0
        /*0234*/ 	.word	0x0000000e
        /*0238*/ 	.word	0x00000028
        /*023c*/ 	.short	0x010a
        /*023e*/ 	.byte	0x3f
	.zero		1


	//   ....[28]....
        /*0240*/ 	.word	0x000081a0
        /*0244*/ 	.word	0x00000007
        /*0248*/ 	.word	0x00000000
        /*024c*/ 	.short	0x010a
        /*024e*/ 	.byte	0x3f
	.zero		1


	//   ....[29]....
        /*0250*/ 	.word	0x000081f0
        /*0254*/ 	.word	0x00000009
        /*0258*/ 	.word	0x00000000
        /*025c*/ 	.short	0x010a
        /*025e*/ 	.byte	0x3f
	.zero		1


	//   ....[30]....
        /*0260*/ 	.word	0x00008240
        /*0264*/ 	.word	0x00000006
        /*0268*/ 	.word	0x00000000
        /*026c*/ 	.short	0x010a
        /*026e*/ 	.byte	0x3f
	.zero		1


	//   ....[31]....
        /*0270*/ 	.word	0x00008290
        /*0274*/ 	.word	0x00000009
        /*0278*/ 	.word	0x00000000
        /*027c*/ 	.short	0x010a
        /*027e*/ 	.byte	0x3f
	.zero		1


	//----- nvinfo : EIATTR_NUM_MBARRIERS
	.align		4
.L_35:
        /*0280*/ 	.byte	0x03, 0x38
        /*0282*/ 	.short	0x000c


	//----- nvinfo : EIATTR_EXIT_INSTR_OFFSETS
	.align		4
        /*0284*/ 	.byte	0x04, 0x1c
        /*0286*/ 	.short	(.L_37 - .L_36)


	//   ....[0]....
.L_36:
        /*0288*/ 	.word	0x00000680


	//   ....[1]....
        /*028c*/ 	.word	0x00000f40


	//   ....[2]....
        /*0290*/ 	.word	0x000068a0


	//   ....[3]....
        /*0294*/ 	.word	0x00006ed0


	//   ....[4]....
        /*0298*/ 	.word	0x00007f90


	//----- nvinfo : EIATTR_MAX_THREADS
	.align		4
.L_37:
        /*029c*/ 	.byte	0x04, 0x05
        /*029e*/ 	.short	(.L_39 - .L_38)
.L_38:
        /*02a0*/ 	.word	0x00000180
        /*02a4*/ 	.word	0x00000001
        /*02a8*/ 	.word	0x00000001


	//----- nvinfo : EIATTR_CRS_STACK_SIZE
	.align		4
.L_39:
        /*02ac*/ 	.byte	0x04, 0x1e
        /*02ae*/ 	.short	(.L_41 - .L_40)
.L_40:
        /*02b0*/ 	.word	0x00000000


	//----- nvinfo : EIATTR_CBANK_PARAM_SIZE
	.align		4
.L_41:
        /*02b4*/ 	.byte	0x03, 0x19
        /*02b6*/ 	.short	0x0470


	//----- nvinfo : EIATTR_PARAM_CBANK
	.align		4
        /*02b8*/ 	.byte	0x04, 0x0a
        /*02ba*/ 	.short	(.L_43 - .L_42)
	.align		4
.L_42:
        /*02bc*/ 	.word	index@(.nv.constant0._ZN7cutlass13device_kernelINS_4gemm6kernel13GemmUniversalIN4cute5tupleIJiiiiEEENS1_10collective13CollectiveMmaINS1_34MainloopSm90TmaGmmaWarpSpecializedILi5ENS5_IJNS4_1CILi1EEESB_SB_EEENS1_35KernelTmaWarpSpecializedCooperativeEEENS5_IJNSA_ILi128EEESF_SF_EEENS_6half_tENS5_IJlSB_lEEESH_SI_NS4_8TiledMMAINS4_8MMA_AtomIJNS4_4SM904GMMA26MMA_64x128x16_F32F16F16_SSILNSM_5MajorE0ELSO_0ELNSM_7ScaleInE1ELSP_1EEEEEENS4_6LayoutINS5_IJNSA_ILi2EEESB_SB_EEENS5_IJSB_NSA_ILi0EEESV_EEEEENS5_IJNS4_10UnderscoreESY_SY_EEEEENS4_13SM90_TMA_LOADENS4_14ComposedLayoutINS4_7SwizzleILi3ELi4ELi3EEENS4_18smem_ptr_flag_bitsILi16EEENSS_INS5_IJNSA_ILi8EEENSA_ILi64EEEEEENS5_IJS18_SB_EEEEEEEvNS4_8identityES11_S1C_vS1D_EENS_8epilogue10collective6detail29Sm90TmaWarpSpecializedAdapterINS1G_15DefaultEpilogueISH_SI_SI_NS1F_6thread17LinearCombinationISH_Li1EffLNS1K_9ScaleType4KindE0ELNS_15FloatRoundStyleE2ESH_EENS1_15EpilogueDefaultEEEEEvvEEEEvNT_6ParamsE)
        /*02c0*/ 	.short	0x0210
        /*02c2*/ 	.short	0x0470


	//----- nvinfo : EIATTR_SW_WAR
	.align		4
.L_43:
        /*02c4*/ 	.byte	0x04, 0x36
        /*02c6*/ 	.short	(.L_45 - .L_44)
.L_44:
        /*02c8*/ 	.word	0x00000008
.L_45:


//--------------------- .nv.callgraph             --------------------------
	.section	.nv.callgraph,"",@"SHT_CUDA_CALLGRAPH"
	.align	4
	.sectionentsize	8
	.align		4
        /*0000*/ 	.word	0x00000000
	.align		4
        /*0004*/ 	.word	0xffffffff
	.align		4
        /*0008*/ 	.word	index@(_ZN7cutlass13device_kernelINS_4gemm6kernel13GemmUniversalIN4cute5tupleIJiiiiEEENS1_10collective13CollectiveMmaINS1_34MainloopSm90TmaGmmaWarpSpecializedILi5ENS5_IJNS4_1CILi1EEESB_SB_EEENS1_35KernelTmaWarpSpecializedCooperativeEEENS5_IJNSA_ILi128EEESF_SF_EEENS_6half_tENS5_IJlSB_lEEESH_SI_NS4_8TiledMMAINS4_8MMA_AtomIJNS4_4SM904GMMA26MMA_64x128x16_F32F16F16_SSILNSM_5MajorE0ELSO_0ELNSM_7ScaleInE1ELSP_1EEEEEENS4_6LayoutINS5_IJNSA_ILi2EEESB_SB_EEENS5_IJSB_NSA_ILi0EEESV_EEEEENS5_IJNS4_10UnderscoreESY_SY_EEEEENS4_13SM90_TMA_LOADENS4_14ComposedLayoutINS4_7SwizzleILi3ELi4ELi3EEENS4_18smem_ptr_flag_bitsILi16EEENSS_INS5_IJNSA_ILi8EEENSA_ILi64EEEEEENS5_IJS18_SB_EEEEEEEvNS4_8identityES11_S1C_vS1D_EENS_8epilogue10collective6detail29Sm90TmaWarpSpecializedAdapterINS1G_15DefaultEpilogueISH_SI_SI_NS1F_6thread17LinearCombinationISH_Li1EffLNS1K_9ScaleType4KindE0ELNS_15FloatRoundStyleE2ESH_EENS1_15EpilogueDefaultEEEEEvvEEEEvNT_6ParamsE)
	.align		4
        /*000c*/ 	.word	index@(__assertfail)
	.align		4
        /*0010*/ 	.word	0x00000000
	.align		4
        /*0014*/ 	.word	0xfffffffe
	.align		4
        /*0018*/ 	.word	0x00000000
	.align		4
        /*001c*/ 	.word	0xfffffffd
	.align		4
        /*0020*/ 	.word	0x00000000
	.align		4
        /*0024*/ 	.word	0xfffffffc


//--------------------- .nv.constant4             --------------------------
	.section	.nv.constant4,"a",@progbits
	.align	8
	.align		8
.nv.constant4:
        /*0000*/ 	.dword	__assertfail
	.align		8
        /*0008*/ 	.dword	__unnamed_1
	.align		8
        /*0010*/ 	.dword	_ZN40_INTERNAL_1a5f728d_4_k_cu_9c612f02_198324cuda3std3__45__cpo5beginE
	.align		8
        /*0018*/ 	.dword	_ZN40_INTERNAL_1a5f728d_4_k_cu_9c612f02_198324cuda3std3__45__cpo3endE
	.align		8
        /*0020*/ 	.dword	_ZN40_INTERNAL_1a5f728d_4_k_cu_9c612f02_198324cuda3std3__45__cpo6cbeginE
	.align		8
        /*0028*/ 	.dword	_ZN40_INTERNAL_1a5f728d_4_k_cu_9c612f02_198324cuda3std3__45__cpo4cendE
	.align		8
        /*0030*/ 	.dword	_ZN40_INTERNAL_1a5f728d_4_k_cu_9c612f02_198324cuda3std3__442_GLOBAL__N__1a5f728d_4_k_cu_9c612f02_198326ignoreE
	.align		8
        /*0038*/ 	.dword	_ZN40_INTERNAL_1a5f728d_4_k_cu_9c612f02_198324cuda3std3__419piecewise_constructE
	.align		8
        /*0040*/ 	.dword	_ZN40_INTERNAL_1a5f728d_4_k_cu_9c612f02_198324cuda3std3__48in_placeE
	.align		8
        /*0048*/ 	.dword	_ZN40_INTERNAL_1a5f728d_4_k_cu_9c612f02_198324cuda3std6ranges3__45__cpo4swapE
	.align		8
        /*0050*/ 	.dword	_ZN40_INTERNAL_1a5f728d_4_k_cu_9c612f02_198324cuda3std6ranges3__45__cpo9iter_moveE
	.align		8
        /*0058*/ 	.dword	_ZN40_INTERNAL_1a5f728d_4_k_cu_9c612f02_198324cute7productE
	.align		8
        /*0060*/ 	.dword	_ZN40_INTERNAL_1a5f728d_4_k_cu_9c612f02_198324cute1_E
	.align		8
        /*0068*/ 	.dword	$str$22
	.align		8
        /*0070*/ 	.dword	$str$23


//--------------------- .text._ZN7cutlass13device_kernelINS_4gemm6kernel13GemmUniversalIN4cute5tupleIJiiiiEEENS1_10collective13CollectiveMmaINS1_34MainloopSm90TmaGmmaWarpSpecializedILi5ENS5_IJNS4_1CILi1EEESB_SB_EEENS1_35KernelTmaWarpSpecializedCooperativeEEENS5_IJNSA_ILi128EEESF_SF_EEENS_6half_tENS5_IJlSB_lEEESH_SI_NS4_8TiledMMAINS4_8MMA_AtomIJNS4_4SM904GMMA26MMA_64x128x16_F32F16F16_SSILNSM_5MajorE0ELSO_0ELNSM_7ScaleInE1ELSP_1EEEEEENS4_6LayoutINS5_IJNSA_ILi2EEESB_SB_EEENS5_IJSB_NSA_ILi0EEESV_EEEEENS5_IJNS4_10UnderscoreESY_SY_EEEEENS4_13SM90_TMA_LOADENS4_14ComposedLayoutINS4_7SwizzleILi3ELi4ELi3EEENS4_18smem_ptr_flag_bitsILi16EEENSS_INS5_IJNSA_ILi8EEENSA_ILi64EEEEEENS5_IJS18_SB_EEEEEEEvNS4_8identityES11_S1C_vS1D_EENS_8epilogue10collective6detail29Sm90TmaWarpSpecializedAdapterINS1G_15DefaultEpilogueISH_SI_SI_NS1F_6thread17LinearCombinationISH_Li1EffLNS1K_9ScaleType4KindE0ELNS_15FloatRoundStyleE2ESH_EENS1_15EpilogueDefaultEEEEEvvEEEEvNT_6ParamsE --------------------------
	.section	.text._ZN7cutlass13device_kernelINS_4gemm6kernel13GemmUniversalIN4cute5tupleIJiiiiEEENS1_10collective13CollectiveMmaINS1_34MainloopSm90TmaGmmaWarpSpecializedILi5ENS5_IJNS4_1CILi1EEESB_SB_EEENS1_35KernelTmaWarpSpecializedCooperativeEEENS5_IJNSA_ILi128EEESF_SF_EEENS_6half_tENS5_IJlSB_lEEESH_SI_NS4_8TiledMMAINS4_8MMA_AtomIJNS4_4SM904GMMA26MMA_64x128x16_F32F16F16_SSILNSM_5MajorE0ELSO_0ELNSM_7ScaleInE1ELSP_1EEEEEENS4_6LayoutINS5_IJNSA_ILi2EEESB_SB_EEENS5_IJSB_NSA_ILi0EEESV_EEEEENS5_IJNS4_10UnderscoreESY_SY_EEEEENS4_13SM90_TMA_LOADENS4_14ComposedLayoutINS4_7SwizzleILi3ELi4ELi3EEENS4_18smem_ptr_flag_bitsILi16EEENSS_INS5_IJNSA_ILi8EEENSA_ILi64EEEEEENS5_IJS18_SB_EEEEEEEvNS4_8identityES11_S1C_vS1D_EENS_8epilogue10collective6detail29Sm90TmaWarpSpecializedAdapterINS1G_15DefaultEpilogueISH_SI_SI_NS1F_6thread17LinearCombinationISH_Li1EffLNS1K_9ScaleType4KindE0ELNS_15FloatRoundStyleE2ESH_EENS1_15EpilogueDefaultEEEEEvvEEEEvNT_6ParamsE,"ax",@progbits
	.align	128
.text._ZN7cutlass13device_kernelINS_4gemm6kernel13GemmUniversalIN4cute5tupleIJiiiiEEENS1_10collective13CollectiveMmaINS1_34MainloopSm90TmaGmmaWarpSpecializedILi5ENS5_IJNS4_1CILi1EEESB_SB_EEENS1_35KernelTmaWarpSpecializedCooperativeEEENS5_IJNSA_ILi128EEESF_SF_EEENS_6half_tENS5_IJlSB_lEEESH_SI_NS4_8TiledMMAINS4_8MMA_AtomIJNS4_4SM904GMMA26MMA_64x128x16_F32F16F16_SSILNSM_5MajorE0ELSO_0ELNSM_7ScaleInE1ELSP_1EEEEEENS4_6LayoutINS5_IJNSA_ILi2EEESB_SB_EEENS5_IJSB_NSA_ILi0EEESV_EEEEENS5_IJNS4_10UnderscoreESY_SY_EEEEENS4_13SM90_TMA_LOADENS4_14ComposedLayoutINS4_7SwizzleILi3ELi4ELi3EEENS4_18smem_ptr_flag_bitsILi16EEENSS_INS5_IJNSA_ILi8EEENSA_ILi64EEEEEENS5_IJS18_SB_EEEEEEEvNS4_8identityES11_S1C_vS1D_EENS_8epilogue10collective6detail29Sm90TmaWarpSpecializedAdapterINS1G_15DefaultEpilogueISH_SI_SI_NS1F_6thread17LinearCombinationISH_Li1EffLNS1K_9ScaleType4KindE0ELNS_15FloatRoundStyleE2ESH_EENS1_15EpilogueDefaultEEEEEvvEEEEvNT_6ParamsE:
        .type           _ZN7cutlass13device_kernelINS_4gemm6kernel13GemmUniversalIN4cute5tupleIJiiiiEEENS1_10collective13CollectiveMmaINS1_34MainloopSm90TmaGmmaWarpSpecializedILi5ENS5_IJNS4_1CILi1EEESB_SB_EEENS1_35KernelTmaWarpSpecializedCooperativeEEENS5_IJNSA_ILi128EEESF_SF_EEENS_6half_tENS5_IJlSB_lEEESH_SI_NS4_8TiledMMAINS4_8MMA_AtomIJNS4_4SM904GMMA26MMA_64x128x16_F32F16F16_SSILNSM_5MajorE0ELSO_0ELNSM_7ScaleInE1ELSP_1EEEEEENS4_6LayoutINS5_IJNSA_ILi2EEESB_SB_EEENS5_IJSB_NSA_ILi0EEESV_EEEEENS5_IJNS4_10UnderscoreESY_SY_EEEEENS4_13SM90_TMA_LOADENS4_14ComposedLayoutINS4_7SwizzleILi3ELi4ELi3EEENS4_18smem_ptr_flag_bitsILi16EEENSS_INS5_IJNSA_ILi8EEENSA_ILi64EEEEEENS5_IJS18_SB_EEEEEEEvNS4_8identityES11_S1C_vS1D_EENS_8epilogue10collective6detail29Sm90TmaWarpSpecializedAdapterINS1G_15DefaultEpilogueISH_SI_SI_NS1F_6thread17LinearCombinationISH_Li1EffLNS1K_9ScaleType4KindE0ELNS_15FloatRoundStyleE2ESH_EENS1_15EpilogueDefaultEEEEEvvEEEEvNT_6ParamsE,@function
        .size           _ZN7cutlass13device_kernelINS_4gemm6kernel13GemmUniversalIN4cute5tupleIJiiiiEEENS1_10collective13CollectiveMmaINS1_34MainloopSm90TmaGmmaWarpSpecializedILi5ENS5_IJNS4_1CILi1EEESB_SB_EEENS1_35KernelTmaWarpSpecializedCooperativeEEENS5_IJNSA_ILi128EEESF_SF_EEENS_6half_tENS5_IJlSB_lEEESH_SI_NS4_8TiledMMAINS4_8MMA_AtomIJNS4_4SM904GMMA26MMA_64x128x16_F32F16F16_SSILNSM_5MajorE0ELSO_0ELNSM_7ScaleInE1ELSP_1EEEEEENS4_6LayoutINS5_IJNSA_ILi2EEESB_SB_EEENS5_IJSB_NSA_ILi0EEESV_EEEEENS5_IJNS4_10UnderscoreESY_SY_EEEEENS4_13SM90_TMA_LOADENS4_14ComposedLayoutINS4_7SwizzleILi3ELi4ELi3EEENS4_18smem_ptr_flag_bitsILi16EEENSS_INS5_IJNSA_ILi8EEENSA_ILi64EEEEEENS5_IJS18_SB_EEEEEEEvNS4_8identityES11_S1C_vS1D_EENS_8epilogue10collective6detail29Sm90TmaWarpSpecializedAdapterINS1G_15DefaultEpilogueISH_SI_SI_NS1F_6thread17LinearCombinationISH_Li1EffLNS1K_9ScaleType4KindE0ELNS_15FloatRoundStyleE2ESH_EENS1_15EpilogueDefaultEEEEEvvEEEEvNT_6ParamsE,(.L_x_196 - _ZN7cutlass13device_kernelINS_4gemm6kernel13GemmUniversalIN4cute5tupleIJiiiiEEENS1_10collective13CollectiveMmaINS1_34MainloopSm90TmaGmmaWarpSpecializedILi5ENS5_IJNS4_1CILi1EEESB_SB_EEENS1_35KernelTmaWarpSpecializedCooperativeEEENS5_IJNSA_ILi128EEESF_SF_EEENS_6half_tENS5_IJlSB_lEEESH_SI_NS4_8TiledMMAINS4_8MMA_AtomIJNS4_4SM904GMMA26MMA_64x128x16_F32F16F16_SSILNSM_5MajorE0ELSO_0ELNSM_7ScaleInE1ELSP_1EEEEEENS4_6LayoutINS5_IJNSA_ILi2EEESB_SB_EEENS5_IJSB_NSA_ILi0EEESV_EEEEENS5_IJNS4_10UnderscoreESY_SY_EEEEENS4_13SM90_TMA_LOADENS4_14ComposedLayoutINS4_7SwizzleILi3ELi4ELi3EEENS4_18smem_ptr_flag_bitsILi16EEENSS_INS5_IJNSA_ILi8EEENSA_ILi64EEEEEENS5_IJS18_SB_EEEEEEEvNS4_8identityES11_S1C_vS1D_EENS_8epilogue10collective6detail29Sm90TmaWarpSpecializedAdapterINS1G_15DefaultEpilogueISH_SI_SI_NS1F_6thread17LinearCombinationISH_Li1EffLNS1K_9ScaleType4KindE0ELNS_15FloatRoundStyleE2ESH_EENS1_15EpilogueDefaultEEEEEvvEEEEvNT_6ParamsE)
        .other          _ZN7cutlass13device_kernelINS_4gemm6kernel13GemmUniversalIN4cute5tupleIJiiiiEEENS1_10collective13CollectiveMmaINS1_34MainloopSm90TmaGmmaWarpSpecializedILi5ENS5_IJNS4_1CILi1EEESB_SB_EEENS1_35KernelTmaWarpSpecializedCooperativeEEENS5_IJNSA_ILi128EEESF_SF_EEENS_6half_tENS5_IJlSB_lEEESH_SI_NS4_8TiledMMAINS4_8MMA_AtomIJNS4_4SM904GMMA26MMA_64x128x16_F32F16F16_SSILNSM_5MajorE0ELSO_0ELNSM_7ScaleInE1ELSP_1EEEEEENS4_6LayoutINS5_IJNSA_ILi2EEESB_SB_EEENS5_IJSB_NSA_ILi0EEESV_EEEEENS5_IJNS4_10UnderscoreESY_SY_EEEEENS4_13SM90_TMA_LOADENS4_14ComposedLayoutINS4_7SwizzleILi3ELi4ELi3EEENS4_18smem_ptr_flag_bitsILi16EEENSS_INS5_IJNSA_ILi8EEENSA_ILi64EEEEEENS5_IJS18_SB_EEEEEEEvNS4_8identityES11_S1C_vS1D_EENS_8epilogue10collective6detail29Sm90TmaWarpSpecializedAdapterINS1G_15DefaultEpilogueISH_SI_SI_NS1F_6thread17LinearCombinationISH_Li1EffLNS1K_9ScaleType4KindE0ELNS_15FloatRoundStyleE2ESH_EENS1_15EpilogueDefaultEEEEEvvEEEEvNT_6ParamsE,@"STO_CUDA_ENTRY STV_DEFAULT"
_ZN7cutlass13device_kernelINS_4gemm6kernel13GemmUniversalIN4cute5tupleIJiiiiEEENS1_10collective13CollectiveMmaINS1_34MainloopSm90TmaGmmaWarpSpecializedILi5ENS5_IJNS4_1CILi1EEESB_SB_EEENS1_35KernelTmaWarpSpecializedCooperativeEEENS5_IJNSA_ILi128EEESF_SF_EEENS_6half_tENS5_IJlSB_lEEESH_SI_NS4_8TiledMMAINS4_8MMA_AtomIJNS4_4SM904GMMA26MMA_64x128x16_F32F16F16_SSILNSM_5MajorE0ELSO_0ELNSM_7ScaleInE1ELSP_1EEEEEENS4_6LayoutINS5_IJNSA_ILi2EEESB_SB_EEENS5_IJSB_NSA_ILi0EEESV_EEEEENS5_IJNS4_10UnderscoreESY_SY_EEEEENS4_13SM90_TMA_LOADENS4_14ComposedLayoutINS4_7SwizzleILi3ELi4ELi3EEENS4_18smem_ptr_flag_bitsILi16EEENSS_INS5_IJNSA_ILi8EEENSA_ILi64EEEEEENS5_IJS18_SB_EEEEEEEvNS4_8identityES11_S1C_vS1D_EENS_8epilogue10collective6detail29Sm90TmaWarpSpecializedAdapterINS1G_15DefaultEpilogueISH_SI_SI_NS1F_6thread17LinearCombinationISH_Li1EffLNS1K_9ScaleType4KindE0ELNS_15FloatRoundStyleE2ESH_EENS1_15EpilogueDefaultEEEEEvvEEEEvNT_6ParamsE:
[----:B------:R-:W0:Y:S01]  /*0000*/  LDC R1, c[0x0][0x28] ;  /* 0x00000a00ff017b82 */ /* 0x000e220000000800 */
[----:B------:R-:W1:Y:S01]  /*0010*/  S2R R3, SR_TID.X ;  /* 0x0000000000037919 */ /* 0x000e620000002100 */
[----:B------:R-:W-:Y:S01]  /*0020*/  ELECT P0, URZ, PT ;  /* 0x00000000003f782f */ /* 0x000fe20003800000 */
[----:B------:R-:W-:Y:S01]  /*0030*/  BSSY B0, `(.L_x_0) ;  /* 0x000000f000007945 */ /* 0x000fe20003800000 */
[--C-:B-1----:R-:W-:Y:S02]  /*0040*/  SHF.R.U32.HI R0, RZ, 0x5, R3.reuse ;  /* 0x00000005ff007819 */ /* 0x102fe40000011603 */
[----:B------:R-:W-:-:S03]  /*0050*/  SHF.R.U32.HI R14, RZ, 0x7, R3 ;  /* 0x00000007ff0e7819 */ /* 0x000fc60000011603 */
[----:B------:R-:W1:Y:S04]  /*0060*/  SHFL.IDX PT, R4, R0, RZ, 0x1f ;  /* 0x00001fff00047589 */ /* 0x000e6800000e0000 */
[----:B------:R2:W3:Y:S01]  /*0070*/  SHFL.IDX PT, R10, R14, RZ, 0x1f ;  /* 0x00001fff0e0a7589 */ /* 0x0004e200000e0000 */
[----:B-1----:R-:W-:-:S13]  /*0080*/  ISETP.NE.OR P0, PT, R4, RZ, !P0 ;  /* 0x000000ff0400720c */ /* 0x002fda0004705670 */
[----:B0-23--:R-:W-:Y:S05]  /*0090*/  @P0 BRA `(.L_x_1) ;  /* 0x0000000000200947 */ /* 0x00dfea0003800000 */
[----:B------:R-:W-:Y:S02]  /*00a0*/  ULDC.64 UR4, c[0x0][0x198] ;  /* 0x0000660000047ab9 */ /* 0x000fe40000000a00 */
[----:B------:R-:W-:Y:S02]  /*00b0*/  UIADD3 UR6, UP0, UR4, 0xf0, URZ ;  /* 0x000000f004067890 */ /* 0x000fe4000ff1e03f */
[----:B------:R-:W-:Y:S02]  /*00c0*/  UIADD3 UR4, UP1, UR4, 0x1f0, URZ ;  /* 0x000001f004047890 */ /* 0x000fe4000ff3e03f */
[----:B------:R-:W-:Y:S02]  /*00d0*/  UIADD3.X UR7, URZ, UR5, URZ, UP0, !UPT ;  /* 0x000000053f077290 */ /* 0x000fe400087fe43f */
[----:B------:R-:W-:-:S07]  /*00e0*/  UIADD3.X UR5, URZ, UR5, URZ, UP1, !UPT ;  /* 0x000000053f057290 */ /* 0x000fce0008ffe43f */
[----:B------:R0:W-:Y:S02]  /*00f0*/  UTMACCTL.PF [UR6] ;  /* 0x00000000060079b9 */ /* 0x0001e40008040000 */
[----:B------:R0:W-:Y:S02]  /*0100*/  UTMACCTL.PF [UR4] ;  /* 0x00000000040079b9 */ /* 0x0001e40008040000 */
[----:B0-----:R-:W-:Y:S01]  /*0110*/  NOP ;  /* 0x0000000000007918 */ /* 0x001fe20000000000 */
.L_x_1:
[----:B------:R-:W-:Y:S05]  /*0120*/  BSYNC B0 ;  /* 0x0000000000007941 */ /* 0x000fea0003800000 */
.L_x_0:
[----:B------:R-:W0:Y:S02]  /*0130*/  SHFL.IDX PT, R2, R0, RZ, 0x1f ;  /* 0x00001fff00027589 */ /* 0x000e2400000e0000 */
[----:B0-----:R-:W-:-:S13]  /*0140*/  ISETP.NE.AND P0, PT, R2, RZ, PT ;  /* 0x000000ff0200720c */ /* 0x001fda0003f05270 */
[----:B------:R-:W-:Y:S05]  /*0150*/  @P0 BRA `(.L_x_2) ;  /* 0x0000000000600947 */ /* 0x000fea0003800000 */
[----:B------:R-:W0:Y:S01]  /*0160*/  S2UR UR8, SR_CgaCtaId ;  /* 0x00000000000879c3 */ /* 0x000e220000008800 */
[----:B------:R-:W-:Y:S01]  /*0170*/  UMOV UR4, 0x400 ;  /* 0x0000040000047882 */ /* 0x000fe20000000000 */
[----:B------:R-:W-:Y:S01]  /*0180*/  UMOV UR5, 0x1 ;  /* 0x0000000100057882 */ /* 0x000fe20000000000 */
[----:B------:R-:W-:Y:S01]  /*0190*/  UMOV UR6, 0x100 ;  /* 0x0000010000067882 */ /* 0x000fe20000000000 */
[----:B------:R-:W-:Y:S01]  /*01a0*/  ELECT P0, URZ, PT ;  /* 0x00000000003f782f */ /* 0x000fe20003800000 */
[----:B------:R-:W-:-:S04]  /*01b0*/  UIADD3 UR6, -UR6, 0x100000, URZ ;  /* 0x0010000006067890 */ /* 0x000fc8000fffe13f */
[----:B------:R-:W-:Y:S02]  /*01c0*/  USHF.L.U32 UR7, UR6, 0xb, URZ ;  /* 0x0000000b06077899 */ /* 0x000fe4000800063f */
[----:B------:R-:W-:Y:S02]  /*01d0*/  USHF.L.U32 UR6, UR6, 0x1, URZ ;  /* 0x0000000106067899 */ /* 0x000fe4000800063f */
[----:B0-----:R-:W-:Y:S02]  /*01e0*/  ULEA UR8, UR8, UR4, 0x18 ;  /* 0x0000000408087291 */ /* 0x001fe4000f8ec03f */
[----:B------:R-:W-:-:S04]  /*01f0*/  UIADD3 UR4, -UR5, 0x100000, URZ ;  /* 0x0010000005047890 */ /* 0x000fc8000fffe13f */
[----:B------:R-:W-:Y:S02]  /*0200*/  USHF.L.U32 UR5, UR4, 0xb, URZ ;  /* 0x0000000b04057899 */ /* 0x000fe4000800063f */
[----:B------:R-:W-:Y:S01]  /*0210*/  USHF.L.U32 UR4, UR4, 0x1, URZ ;  /* 0x0000000104047899 */ /* 0x000fe2000800063f */
[----:B------:R-:W0:Y:S11]  /*0220*/  FENCE.VIEW.ASYNC.S ;  /* 0x00000000000073c6 */ /* 0x000e360000000000 */
[----:B0-----:R0:W1:Y:S01]  /*0230*/  SYNCS.EXCH.64 URZ, [UR8], UR4 ;  /* 0x00000004083f75b2 */ /* 0x0010620008000100 */
[----:B------:R0:W2:Y:S01]  /*0240*/  SYNCS.EXCH.64 URZ, [UR8+0x28], UR6 ;  /* 0x00002806083f75b2 */ /* 0x0000a20008000100 */
[----:B------:R0:W3:Y:S01]  /*0250*/  SYNCS.EXCH.64 URZ, [UR8+0x8], UR4 ;  /* 0x00000804083f75b2 */ /* 0x0000e20008000100 */
[----:B------:R0:W4:Y:S01]  /*0260*/  SYNCS.EXCH.64 URZ, [UR8+0x30], UR6 ;  /* 0x00003006083f75b2 */ /* 0x0001220008000100 */
[----:B------:R0:W0:Y:S01]  /*0270*/  SYNCS.EXCH.64 URZ, [UR8+0x10], UR4 ;  /* 0x00001004083f75b2 */ /* 0x0000220008000100 */
[----:B------:R0:W0:Y:S01]  /*0280*/  SYNCS.EXCH.64 URZ, [UR8+0x38], UR6 ;  /* 0x00003806083f75b2 */ /* 0x0000220008000100 */
[----:B------:R0:W0:Y:S01]  /*0290*/  SYNCS.EXCH.64 URZ, [UR8+0x18], UR4 ;  /* 0x00001804083f75b2 */ /* 0x0000220008000100 */
[----:B------:R0:W0:Y:S01]  /*02a0*/  SYNCS.EXCH.64 URZ, [UR8+0x40], UR6 ;  /* 0x00004006083f75b2 */ /* 0x0000220008000100 */
[----:B------:R0:W0:Y:S01]  /*02b0*/  SYNCS.EXCH.64 URZ, [UR8+0x20], UR4 ;  /* 0x00002004083f75b2 */ /* 0x0000220008000100 */
[----:B------:R0:W0:Y:S01]  /*02c0*/  SYNCS.EXCH.64 URZ, [UR8+0x48], UR6 ;  /* 0x00004806083f75b2 */ /* 0x0000220008000100 */
[----:B------:R-:W-:Y:S01]  /*02d0*/  NOP ;  /* 0x0000000000007918 */ /* 0x000fe20000000000 */
.L_x_2:
[----:B------:R-:W5:Y:S01]  /*02e0*/  SHFL.IDX PT, R0, R0, RZ, 0x1f ;  /* 0x00001fff00007589 */ /* 0x000f6200000e0000 */
[----:B------:R-:W-:Y:S01]  /*02f0*/  ELECT P0, URZ, PT ;  /* 0x00000000003f782f */ /* 0x000fe20003800000 */
[----:B------:R-:W1:Y:S01]  /*0300*/  LDC R2, c[0x0][0x65c] ;  /* 0x00019700ff027b82 */ /* 0x000e620000000800 */
[----:B------:R-:W-:Y:S01]  /*0310*/  SHF.R.S32.HI R7, RZ, 0x1f, R4 ;  /* 0x0000001fff077819 */ /* 0x000fe20000011404 */
[----:B------:R-:W2:Y:S01]  /*0320*/  S2R R5, SR_CTAID.Y ;  /* 0x0000000000057919 */ /* 0x000ea20000002600 */
[----:B0-----:R-:W-:Y:S01]  /*0330*/  UMOV UR4, 0x20 ;  /* 0x0000002000047882 */ /* 0x001fe20000000000 */
[----:B------:R-:W-:Y:S01]  /*0340*/  NOP ;  /* 0x0000000000007918 */ /* 0x000fe20000000000 */
[----:B------:R-:W-:Y:S01]  /*0350*/  LEA.HI R7, R7, R4, RZ, 0x2 ;  /* 0x0000000407077211 */ /* 0x000fe200078f10ff */
[----:B------:R-:W0:Y:S01]  /*0360*/  S2R R6, SR_CTAID.X ;  /* 0x0000000000067919 */ /* 0x000e220000002500 */
[----:B------:R-:W-:Y:S01]  /*0370*/  ISETP.NE.AND P2, PT, R10, RZ, PT ;  /* 0x000000ff0a00720c */ /* 0x000fe20003f45270 */
[----:B------:R-:W-:Y:S01]  /*0380*/  NOP ;  /* 0x0000000000007918 */ /* 0x000fe20000000000 */
[----:B------:R-:W-:-:S02]  /*0390*/  LOP3.LUT R7, R7, 0xfffffffc, RZ, 0xc0, !PT ;  /* 0xfffffffc07077812 */ /* 0x000fc400078ec0ff */
[----:B-----5:R-:W-:Y:S02]  /*03a0*/  ISETP.NE.OR P0, PT, R0, RZ, !P0 ;  /* 0x000000ff0000720c */ /* 0x020fe40004705670 */
[----:B-1----:R-:W-:-:S04]  /*03b0*/  ISETP.NE.AND P3, PT, R2, 0x1, PT ;  /* 0x000000010200780c */ /* 0x002fc80003f65270 */
[----:B------:R-:W-:Y:S01]  /*03c0*/  P2R R0, PR, RZ, 0x8 ;  /* 0x00000008ff007803 */ /* 0x000fe20000000000 */
[----:B------:R-:W-:Y:S01]  /*03d0*/  IMAD.IADD R0, R4, 0x1, -R7 ;  /* 0x0000000104007824 */ /* 0x000fe200078e0a07 */
[----:B------:R-:W-:Y:S01]  /*03e0*/  LOP3.LUT R4, R3, 0x7f, RZ, 0xc0, !PT ;  /* 0x0000007f03047812 */ /* 0x000fe200078ec0ff */
[----:B------:R-:W-:-:S03]  /*03f0*/  IMAD.MOV.U32 R7, RZ, RZ, RZ ;  /* 0x000000ffff077224 */ /* 0x000fc600078e00ff */
[----:B------:R-:W-:Y:S01]  /*0400*/  ISETP.NE.AND P1, PT, R0, 0x3, PT ;  /* 0x000000030000780c */ /* 0x000fe20003f25270 */
[----:B------:R-:W-:Y:S01]  /*0410*/  VOTEU.ALL UP0, P0 ;  /* 0x00000000003f7886 */ /* 0x000fe20000000000 */
[----:B------:R-:W-:Y:S01]  /*0420*/  VOTEU.ALL UP1, P0 ;  /* 0x00000000003f7886 */ /* 0x000fe20000020000 */
[----:B------:R-:W0:Y:S01]  /*0430*/  @P3 LDC R17, c[0x0][0x10] ;  /* 0x00000400ff113b82 */ /* 0x000e220000000800 */
[----:B--2---:R-:W-:Y:S02]  /*0440*/  @P3 IMAD.MOV.U32 R8, RZ, RZ, R5 ;  /* 0x000000ffff083224 */ /* 0x004fe400078e0005 */
[----:B------:R-:W-:Y:S01]  /*0450*/  @!UP0 UMOV UR6, 0x400 ;  /* 0x0000040000068882 */ /* 0x000fe20000000000 */
[----:B------:R-:W-:-:S04]  /*0460*/  @!UP0 UIADD3 UR4, -UR4, 0x100000, URZ ;  /* 0x0010000004048890 */ /* 0x000fc8000fffe13f */
[----:B------:R-:W-:Y:S02]  /*0470*/  @!UP0 USHF.L.U32 UR5, UR4, 0xb, URZ ;  /* 0x0000000b04058899 */ /* 0x000fe4000800063f */
[----:B------:R-:W-:Y:S01]  /*0480*/  @!UP0 USHF.L.U32 UR4, UR4, 0x1, URZ ;  /* 0x0000000104048899 */ /* 0x000fe2000800063f */
[----:B------:R-:W-:Y:S01]  /*0490*/  @P3 IMAD.MOV.U32 R9, RZ, RZ, RZ ;  /* 0x000000ffff093224 */ /* 0x000fe200078e00ff */
[----:B------:R-:W1:Y:S08]  /*04a0*/  @!UP0 S2UR UR7, SR_CgaCtaId ;  /* 0x00000000000789c3 */ /* 0x000e700000008800 */
[----:B------:R-:W2:Y:S01]  /*04b0*/  @!P3 LDC R11, c[0x0][0xc] ;  /* 0x00000300ff0bbb82 */ /* 0x000ea20000000800 */
[----:B0-----:R-:W-:Y:S01]  /*04c0*/  @P3 IMAD.WIDE.U32 R16, R6, R17, R8 ;  /* 0x0000001106103225 */ /* 0x001fe200078e0008 */
[----:B-1----:R-:W-:Y:S01]  /*04d0*/  @!UP0 ULEA UR8, UR7, UR6, 0x18 ;  /* 0x0000000607088291 */ /* 0x002fe2000f8ec03f */
[----:B------:R-:W-:-:S02]  /*04e0*/  VOTEU.ALL UP0, P0 ;  /* 0x00000000003f7886 */ /* 0x000fc40000000000 */
[----:B------:R-:W-:Y:S01]  /*04f0*/  ULDC UR6, c[0x0][0xc] ;  /* 0x0000030000067ab9 */ /* 0x000fe20000000800 */
[----:B------:R-:W-:Y:S01]  /*0500*/  ISETP.EQ.OR P0, PT, R0, RZ, !P1 ;  /* 0x000000ff0000720c */ /* 0x000fe20004f02670 */
[----:B------:R-:W-:-:S03]  /*0510*/  ULDC UR7, c[0x0][0x10] ;  /* 0x0000040000077ab9 */ /* 0x000fc60000000800 */
[C---:B------:R-:W-:Y:S01]  /*0520*/  ISETP.EQ.AND P0, PT, R10.reuse, RZ, P0 ;  /* 0x000000ff0a00720c */ /* 0x040fe20000702270 */
[----:B------:R-:W-:Y:S02]  /*0530*/  VIADD R10, R10, 0xffffffff ;  /* 0xffffffff0a0a7836 */ /* 0x000fe40000000000 */
[----:B--2---:R-:W-:Y:S01]  /*0540*/  @!P3 IMAD.WIDE.U32 R8, R11, R5, R6 ;  /* 0x000000050b08b225 */ /* 0x004fe200078e0006 */
[----:B------:R-:W0:Y:S02]  /*0550*/  FENCE.VIEW.ASYNC.S ;  /* 0x00000000000073c6 */ /* 0x000e240000000000 */
[----:B0-----:R-:W3:Y:S01]  /*0560*/  @!UP0 SYNCS.EXCH.64 URZ, [UR8+0x60], UR4 ;  /* 0x00006004083f85b2 */ /* 0x001ee20008000100 */
[----:B------:R-:W-:Y:S01]  /*0570*/  SEL R18, RZ, 0x1, !P0 ;  /* 0x00000001ff127807 */ /* 0x000fe20004000000 */
[----:B------:R-:W-:Y:S01]  /*0580*/  @P3 IMAD.MOV.U32 R11, RZ, RZ, RZ ;  /* 0x000000ffff0b3224 */ /* 0x000fe200078e00ff */
[----:B------:R-:W-:Y:S01]  /*0590*/  ISETP.GE.U32.AND P1, PT, R10, 0x2, PT ;  /* 0x000000020a00780c */ /* 0x000fe20003f26070 */
[----:B------:R-:W-:-:S02]  /*05a0*/  @!P3 IMAD.MOV.U32 R16, RZ, RZ, R8 ;  /* 0x000000ffff10b224 */ /* 0x000fc400078e0008 */
[----:B------:R-:W-:Y:S01]  /*05b0*/  @P3 IMAD.IADD R17, R17, 0x1, R11 ;  /* 0x0000000111113824 */ /* 0x000fe200078e020b */
[----:B------:R-:W-:Y:S01]  /*05c0*/  SEL R18, R18, 0x2, P1 ;  /* 0x0000000212127807 */ /* 0x000fe20000800000 */
[----:B------:R-:W-:Y:S01]  /*05d0*/  @!P3 IMAD.MOV.U32 R17, RZ, RZ, R9 ;  /* 0x000000ffff11b224 */ /* 0x000fe200078e0009 */
[----:B------:R0:W3:Y:S01]  /*05e0*/  @!UP1 SYNCS.EXCH.64 URZ, [UR8+0x68], UR4 ;  /* 0x00006804083f95b2 */ /* 0x0000e20008000100 */
[----:B------:R-:W-:Y:S01]  /*05f0*/  NOP ;  /* 0x0000000000007918 */ /* 0x000fe20000000000 */
[----:B0-----:R-:W-:-:S03]  /*0600*/  UIMAD.WIDE.U32 UR4, UR6, UR7, URZ ;  /* 0x00000007060472a5 */ /* 0x001fc6000f8e003f */
[----:B------:R-:W-:Y:S02]  /*0610*/  ULDC UR6, c[0x0][0x14] ;  /* 0x0000050000067ab9 */ /* 0x000fe40000000800 */
[----:B------:R-:W-:Y:S02]  /*0620*/  UIMAD.WIDE.U32 UR38, UR4, UR6, URZ ;  /* 0x00000006042672a5 */ /* 0x000fe4000f8e003f */
[----:B------:R-:W-:-:S04]  /*0630*/  UIMAD UR41, UR5, UR6, URZ ;  /* 0x00000006052972a4 */ /* 0x000fc8000f8e023f */
[----:B------:R-:W-:Y:S01]  /*0640*/  UIADD3 UR41, UR39, UR41, URZ ;  /* 0x0000002927297290 */ /* 0x000fe2000fffe03f */
[----:B---34-:R-:W-:Y:S06]  /*0650*/  BAR.SYNC.DEFER_BLOCKING 0x0 ;  /* 0x0000000000007b1d */ /* 0x018fec0000010000 */
[----:B------:R-:W-:Y:S05]  /*0660*/  @!P2 BRA `(.L_x_3) ;  /* 0x000000600090a947 */ /* 0x000fea0003800000 */
[----:B------:R-:W-:-:S13]  /*0670*/  ISETP.GT.U32.AND P0, PT, R10, 0x1, PT ;  /* 0x000000010a00780c */ /* 0x000fda0003f04070 */
[----:B------:R-:W-:Y:S05]  /*0680*/  @P0 EXIT ;  /* 0x000000000000094d */ /* 0x000fea0003800000 */
[----:B------:R-:W-:Y:S01]  /*0690*/  ULDC.64 UR4, c[0x0][0x650] ;  /* 0x0001940000047ab9 */ /* 0x000fe20000000a00 */
[----:B------:R-:W-:Y:S01]  /*06a0*/  PRMT R0, RZ, 0x7610, R0 ;  /* 0x00007610ff007816 */ /* 0x000fe20000000000 */
[----:B------:R-:W-:Y:S01]  /*06b0*/  IMAD.MOV.U32 R101, RZ, RZ, -0x1 ;  /* 0xffffffffff657424 */ /* 0x000fe200078e00ff */
[----:B------:R-:W-:Y:S01]  /*06c0*/  ISETP.GE.U32.AND P0, PT, R16, UR4, PT ;  /* 0x0000000410007c0c */ /* 0x000fe2000bf06070 */
[----:B------:R-:W-:Y:S02]  /*06d0*/  IMAD.MOV.U32 R100, RZ, RZ, -0x1 ;  /* 0xffffffffff647424 */ /* 0x000fe400078e00ff */
[----:B------:R-:W-:Y:S01]  /*06e0*/  IMAD.MOV.U32 R99, RZ, RZ, -0x1 ;  /* 0xffffffffff637424 */ /* 0x000fe200078e00ff */
[----:B------:R-:W-:-:S13]  /*06f0*/  ISETP.GE.U32.AND.EX P0, PT, R17, UR5, PT, P0 ;  /* 0x0000000511007c0c */ /* 0x000fda000bf06100 */
[----:B------:R-:W-:Y:S05]  /*0700*/  @P0 BRA `(.L_x_4) ;  /* 0x0000000400540947 */ /* 0x000fea0003800000 */
[----:B------:R-:W0:Y:S01]  /*0710*/  LDC.64 R20, c[0x0][0x628] ;  /* 0x00018a00ff147b82 */ /* 0x000e220000000a00 */
[----:B------:R-:W-:Y:S02]  /*0720*/  IMAD.MOV.U32 R8, RZ, RZ, R16 ;  /* 0x000000ffff087224 */ /* 0x000fe400078e0010 */
[----:B------:R-:W-:-:S05]  /*0730*/  IMAD.MOV.U32 R9, RZ, RZ, R17 ;  /* 0x000000ffff097224 */ /* 0x000fca00078e0011 */
[----:B------:R-:W1:Y:S08]  /*0740*/  LDC R0, c[0x0][0x630] ;  /* 0x00018c00ff007b82 */ /* 0x000e700000000800 */
[----:B------:R-:W2:Y:S01]  /*0750*/  LDC.64 R22, c[0x0][0x620] ;  /* 0x00018800ff167b82 */ /* 0x000ea20000000a00 */
[----:B0-----:R-:W-:-:S04]  /*0760*/  ISETP.NE.U32.AND P0, PT, R20, RZ, PT ;  /* 0x000000ff1400720c */ /* 0x001fc80003f05070 */
[----:B------:R-:W-:-:S13]  /*0770*/  ISETP.NE.AND.EX P0, PT, R21, RZ, PT, P0 ;  /* 0x000000ff1500720c */ /* 0x000fda0003f05300 */
[----:B-12---:R-:W-:Y:S05]  /*0780*/  @!P0 BRA `(.L_x_5) ;  /* 0x0000000000288947 */ /* 0x006fea0003800000 */
[----:B------:R-:W0:Y:S02]  /*0790*/  LDC R13, c[0x0][0x634] ;  /* 0x00018d00ff0d7b82 */ /* 0x000e240000000800 */
[----:B0-----:R-:W-:-:S05]  /*07a0*/  IADD3 R13, P0, R16, R13, RZ ;  /* 0x0000000d100d7210 */ /* 0x001fca0007f1e0ff */
[----:B------:R-:W-:-:S04]  /*07b0*/  IMAD.X R15, RZ, RZ, R17, P0 ;  /* 0x000000ffff0f7224 */ /* 0x000fc800000e0611 */
[----:B------:R-:W-:-:S04]  /*07c0*/  IMAD.WIDE.U32 R8, R15, R20, RZ ;  /* 0x000000140f087225 */ /* 0x000fc800078e00ff */
[----:B------:R-:W-:-:S04]  /*07d0*/  IMAD.WIDE.U32 R10, P0, R13, R21, R8 ;  /* 0x000000150d0a7225 */ /* 0x000fc80007800008 */
[----:B------:R-:W-:-:S04]  /*07e0*/  IMAD.WIDE.U32 R8, R13, R20, RZ ;  /* 0x000000140d087225 */ /* 0x000fc800078e00ff */
[----:B------:R-:W-:Y:S01]  /*07f0*/  IMAD.X R13, RZ, RZ, RZ, P0 ;  /* 0x000000ffff0d7224 */ /* 0x000fe200000e06ff */
[----:B------:R-:W-:Y:S01]  /*0800*/  IADD3 RZ, P0, R9, R10, RZ ;  /* 0x0000000a09ff7210 */ /* 0x000fe20007f1e0ff */
[----:B------:R-:W-:-:S04]  /*0810*/  IMAD.MOV.U32 R12, RZ, RZ, R11 ;  /* 0x000000ffff0c7224 */ /* 0x000fc800078e000b */
[----:B------:R-:W-:-:S08]  /*0820*/  IMAD.WIDE.U32.X R8, R15, R21, R12, P0 ;  /* 0x000000150f087225 */ /* 0x000fd000000e040c */
.L_x_5:
[-CC-:B------:R-:W-:Y:S01]  /*0830*/  SHF.R.U64 R99, R8, R0.reuse, R9.reuse ;  /* 0x0000000008637219 */ /* 0x180fe20000001209 */
[----:B------:R-:W0:Y:S01]  /*0840*/  LDC R12, c[0x0][0x618] ;  /* 0x00018600ff0c7b82 */ /* 0x000e220000000800 */
[----:B------:R-:W-:Y:S01]  /*0850*/  SHF.R.U32.HI R7, RZ, R0, R9 ;  /* 0x00000000ff077219 */ /* 0x000fe20000011609 */
[----:B------:R-:W-:Y:S01]  /*0860*/  ULDC UR4, c[0x0][0x150] ;  /* 0x0000540000047ab9 */ /* 0x000fe20000000800 */
[----:B------:R-:W-:Y:S02]  /*0870*/  IADD3 R11, P0, RZ, -R99, RZ ;  /* 0x80000063ff0b7210 */ /* 0x000fe40007f1e0ff */
[----:B------:R-:W-:-:S03]  /*0880*/  I2FP.F32.U32 R0, R6 ;  /* 0x0000000600007245 */ /* 0x000fc60000201000 */
[----:B------:R-:W1:Y:S01]  /*0890*/  LDC.64 R30, c[0x0][0x640] ;  /* 0x00019000ff1e7b82 */ /* 0x000e620000000a00 */
[----:B------:R-:W-:Y:S02]  /*08a0*/  IMAD.X R13, RZ, RZ, ~R7, P0 ;  /* 0x000000ffff0d7224 */ /* 0x000fe400000e0e07 */
[----:B------:R-:W-:Y:S01]  /*08b0*/  FMUL R0, R0, UR4 ;  /* 0x0000000400007c20 */ /* 0x000fe20008400000 */
[----:B------:R-:W-:Y:S01]  /*08c0*/  IMAD.WIDE.U32 R8, R11, R22, R16 ;  /* 0x000000160b087225 */ /* 0x000fe200078e0010 */
[----:B------:R-:W-:-:S03]  /*08d0*/  ULDC UR4, c[0x0][0x154] ;  /* 0x0000550000047ab9 */ /* 0x000fc60000000800 */
[----:B------:R-:W-:Y:S01]  /*08e0*/  IMAD R10, R13, R22, RZ ;  /* 0x000000160d0a7224 */ /* 0x000fe200078e02ff */
[----:B------:R-:W2:Y:S01]  /*08f0*/  LDC R7, c[0x0][0x144] ;  /* 0x00005100ff077b82 */ /* 0x000ea20000000800 */
[----:B------:R-:W3:Y:S02]  /*0900*/  F2I.U32.TRUNC.NTZ R0, R0 ;  /* 0x0000000000007305 */ /* 0x000ee4000020f000 */
[----:B------:R-:W-:-:S04]  /*0910*/  IMAD R11, R11, R23, R10 ;  /* 0x000000170b0b7224 */ /* 0x000fc800078e020a */
[----:B------:R-:W-:Y:S01]  /*0920*/  IMAD.IADD R9, R9, 0x1, R11 ;  /* 0x0000000109097824 */ /* 0x000fe200078e020b */
[----:B------:R-:W4:Y:S01]  /*0930*/  LDC R24, c[0x0][0x608] ;  /* 0x00018200ff187b82 */ /* 0x000f220000000800 */
[----:B------:R-:W-:-:S03]  /*0940*/  IMAD.MOV.U32 R11, RZ, RZ, -0x1 ;  /* 0xffffffffff0b7424 */ /* 0x000fc600078e00ff */
[-CC-:B0-----:R-:W-:Y:S02]  /*0950*/  SHF.R.U64 R22, R8, R12.reuse, R9.reuse ;  /* 0x0000000c08167219 */ /* 0x181fe40000001209 */
[----:B------:R-:W-:Y:S02]  /*0960*/  I2FP.F32.U32 R8, R5 ;  /* 0x0000000500087245 */ /* 0x000fe40000201000 */
[----:B------:R-:W0:Y:S01]  /*0970*/  LDC R28, c[0x0][0x658] ;  /* 0x00019600ff1c7b82 */ /* 0x000e220000000800 */
[----:B-1----:R-:W-:Y:S01]  /*0980*/  ISETP.NE.U32.AND P0, PT, R30, RZ, PT ;  /* 0x000000ff1e00720c */ /* 0x002fe20003f05070 */
[----:B---3--:R-:W-:Y:S02]  /*0990*/  IMAD.MOV R10, RZ, RZ, -R0 ;  /* 0x000000ffff0a7224 */ /* 0x008fe400078e0a00 */
[----:B------:R-:W-:Y:S01]  /*09a0*/  FMUL R8, R8, UR4 ;  /* 0x0000000408087c20 */ /* 0x000fe20008400000 */
[----:B------:R-:W-:Y:S02]  /*09b0*/  SHF.R.U32.HI R9, RZ, R12, R9 ;  /* 0x0000000cff097219 */ /* 0x000fe40000011609 */
[----:B------:R-:W-:Y:S01]  /*09c0*/  ISETP.NE.AND.EX P0, PT, R31, RZ, PT, P0 ;  /* 0x000000ff1f00720c */ /* 0x000fe20003f05300 */
[----:B------:R1:W3:Y:S01]  /*09d0*/  F2I.U32.TRUNC.NTZ R15, R8 ;  /* 0x00000008000f7305 */ /* 0x0002e2000020f000 */
[----:B------:R-:W1:Y:S01]  /*09e0*/  LDC R20, c[0x0][0x148] ;  /* 0x00005200ff147b82 */ /* 0x000e620000000800 */
[----:B--2---:R-:W-:-:S07]  /*09f0*/  IMAD R0, R7, R10, R6 ;  /* 0x0000000a07007224 */ /* 0x004fce00078e0206 */
[----:B------:R-:W2:Y:S01]  /*0a00*/  LDC R26, c[0x0][0x600] ;  /* 0x00018000ff1a7b82 */ /* 0x000ea20000000800 */
[-CC-:B----4-:R-:W-:Y:S02]  /*0a10*/  SHF.R.U64 R32, R22, R24.reuse, R9.reuse ;  /* 0x0000001816207219 */ /* 0x190fe40000001209 */
[----:B------:R-:W-:Y:S01]  /*0a20*/  SHF.R.U32.HI R7, RZ, R24, R9 ;  /* 0x00000018ff077219 */ /* 0x000fe20000011609 */
[----:B------:R-:W-:-:S04]  /*0a30*/  IMAD.MOV.U32 R9, RZ, RZ, 0x1 ;  /* 0x00000001ff097424 */ /* 0x000fc800078e00ff */
[----:B------:R-:W4:Y:S01]  /*0a40*/  LDC R21, c[0x0][0x648] ;  /* 0x00019200ff157b82 */ /* 0x000f220000000800 */
[-C--:B0-----:R-:W-:Y:S02]  /*0a50*/  SHF.L.U32 R6, R11, R28.reuse, RZ ;  /* 0x0000001c0b067219 */ /* 0x081fe400000006ff */
[--C-:B------:R-:W-:Y:S02]  /*0a60*/  SHF.R.U64 R24, R32, R28, R7.reuse ;  /* 0x0000001c20187219 */ /* 0x100fe40000001207 */
[----:B------:R-:W-:Y:S02]  /*0a70*/  LOP3.LUT R13, RZ, R6, RZ, 0x33, !PT ;  /* 0x00000006ff0d7212 */ /* 0x000fe400078e33ff */
[-C--:B------:R-:W-:Y:S01]  /*0a80*/  SHF.R.U32.HI R7, RZ, R28.reuse, R7 ;  /* 0x0000001cff077219 */ /* 0x080fe20000011607 */
[----:B------:R-:W0:Y:S01]  /*0a90*/  LDC R23, c[0x0][0x638] ;  /* 0x00018e00ff177b82 */ /* 0x000e220000000800 */
[----:B------:R-:W-:Y:S01]  /*0aa0*/  SHF.L.U32 R12, R9, R28, RZ ;  /* 0x0000001c090c7219 */ /* 0x000fe200000006ff */
[----:B------:R-:W-:-:S06]  /*0ab0*/  IMAD.MOV.U32 R6, RZ, RZ, R24 ;  /* 0x000000ffff067224 */ /* 0x000fcc00078e0018 */
[----:B------:R-:W0:Y:S01]  /*0ac0*/  LDC R101, c[0x0][0x610] ;  /* 0x00018400ff657b82 */ /* 0x000e220000000800 */
[----:B-1-3--:R-:W-:Y:S05]  /*0ad0*/  @!P0 BRA `(.L_x_6) ;  /* 0x0000000000288947 */ /* 0x00afea0003800000 */
[----:B------:R-:W1:Y:S02]  /*0ae0*/  LDC R11, c[0x0][0x64c] ;  /* 0x00019300ff0b7b82 */ /* 0x000e640000000800 */
[----:B-1----:R-:W-:-:S05]  /*0af0*/  IADD3 R11, P0, R24, R11, RZ ;  /* 0x0000000b180b7210 */ /* 0x002fca0007f1e0ff */
        /* <DEDUP_REMOVED lines=8> */
.L_x_6:
[----:B----4-:R-:W-:Y:S01]  /*0b80*/  SHF.R.U64 R6, R6, R21, R7 ;  /* 0x0000001506067219 */ /* 0x010fe20000001207 */
[----:B--2---:R-:W-:Y:S01]  /*0b90*/  VIADD R7, R26, 0xffffffff ;  /* 0xffffffff1a077836 */ /* 0x004fe20000000000 */
[----:B------:R-:W-:Y:S01]  /*0ba0*/  LOP3.LUT R13, R32, R13, RZ, 0xc0, !PT ;  /* 0x0000000d200d7212 */ /* 0x000fe200078ec0ff */
[----:B------:R-:W-:Y:S02]  /*0bb0*/  IMAD.MOV R15, RZ, RZ, -R15 ;  /* 0x000000ffff0f7224 */ /* 0x000fe400078e0a0f */
[----:B------:R-:W-:Y:S02]  /*0bc0*/  IMAD.MOV R8, RZ, RZ, -R6 ;  /* 0x000000ffff087224 */ /* 0x000fe400078e0a06 */
[----:B------:R-:W-:Y:S01]  /*0bd0*/  IMAD R13, R12, R6, R13 ;  /* 0x000000060c0d7224 */ /* 0x000fe200078e020d */
[----:B------:R-:W-:Y:S01]  /*0be0*/  LOP3.LUT R6, R22, R7, RZ, 0xc0, !PT ;  /* 0x0000000716067212 */ /* 0x000fe200078ec0ff */
[----:B------:R-:W-:Y:S02]  /*0bf0*/  @P3 IMAD R0, R20, R15, R5 ;  /* 0x0000000f14003224 */ /* 0x000fe400078e0205 */
[----:B0-----:R-:W-:-:S02]  /*0c00*/  IMAD R5, R8, R23, R24 ;  /* 0x0000001708057224 */ /* 0x001fc400078e0218 */
[----:B------:R-:W-:Y:S02]  /*0c10*/  IMAD R101, R13, R101, R0 ;  /* 0x000000650d657224 */ /* 0x000fe400078e0200 */
[----:B------:R-:W-:Y:S02]  /*0c20*/  IMAD R6, R5, R26, R6 ;  /* 0x0000001a05067224 */ /* 0x000fe400078e0206 */
[----:B------:R-:W-:-:S03]  /*0c30*/  IMAD.MOV.U32 R0, RZ, RZ, 0x1 ;  /* 0x00000001ff007424 */ /* 0x000fc600078e00ff */
[----:B------:R-:W-:Y:S02]  /*0c40*/  SEL R100, R6, R101, !P3 ;  /* 0x0000006506647207 */ /* 0x000fe40005800000 */
[----:B------:R-:W-:-:S07]  /*0c50*/  SEL R101, R101, R6, !P3 ;  /* 0x0000000665657207 */ /* 0x000fce0005800000 */
.L_x_4:
[----:B------:R-:W-:-:S08]  /*0c60*/  NOP ;  /* 0x0000000000007918 */ /* 0x000fd00000000000 */
[----:B------:R-:W0:Y:S02]  /*0c70*/  USETMAXREG.TRY_ALLOC.CTAPOOL UP0, 0xe8 ;  /* 0x000000e8000079c8 */ /* 0x000e240008000600 */
[----:B0-----:R-:W-:-:S13]  /*0c80*/  PLOP3.LUT P0, PT, PT, PT, UP0, 0x80, 0x0 ;  /* 0x000000000000781c */ /* 0x001fda0003f0f008 */
[----:B------:R-:W-:Y:S05]  /*0c90*/  @!P0 BRA `(.L_x_4) ;  /* 0xfffffffc00f08947 */ /* 0x000fea000383ffff */
[----:B------:R-:W-:Y:S01]  /*0ca0*/  ULDC.64 UR4, c[0x0][0x598] ;  /* 0x0001660000047ab9 */ /* 0x000fe20000000a00 */
[----:B------:R-:W-:Y:S01]  /*0cb0*/  ULDC.64 UR36, c[0x0][0x208] ;  /* 0x0000820000247ab9 */ /* 0x000fe20000000a00 */
[----:B------:R-:W-:-:S04]  /*0cc0*/  ISETP.NE.U32.AND P0, PT, RZ, UR4, PT ;  /* 0x00000004ff007c0c */ /* 0x000fc8000bf05070 */
[----:B------:R-:W-:-:S13]  /*0cd0*/  ISETP.NE.AND.EX P0, PT, RZ, UR5, PT, P0 ;  /* 0x00000005ff007c0c */ /* 0x000fda000bf05300 */
[----:B------:R-:W-:Y:S05]  /*0ce0*/  @!P0 BRA `(.L_x_7) ;  /* 0x00000000001c8947 */ /* 0x000fea0003800000 */
[----:B------:R-:W0:Y:S02]  /*0cf0*/  LDC.64 R6, c[0x0][0x598] ;  /* 0x00016600ff067b82 */ /* 0x000e240000000a00 */
[----:B0-----:R-:W2:Y:S02]  /*0d00*/  LDG.E.64 R6, desc[UR36][R6.64] ;  /* 0x0000002406067981 */ /* 0x001ea4000c1e1b00 */
[----:B--2---:R-:W-:-:S04]  /*0d10*/  ISETP.NE.U32.AND P0, PT, R6, RZ, PT ;  /* 0x000000ff0600720c */ /* 0x004fc80003f05070 */
[----:B------:R-:W-:-:S13]  /*0d20*/  ISETP.NE.AND.EX P0, PT, R7, RZ, PT, P0 ;  /* 0x000000ff0700720c */ /* 0x000fda0003f05300 */
[----:B------:R-:W-:Y:S05]  /*0d30*/  @!P0 BRA `(.L_x_7) ;  /* 0x0000000000088947 */ /* 0x000fea0003800000 */
[----:B------:R0:W5:Y:S01]  /*0d40*/  LD.E R19, desc[UR36][R6.64] ;  /* 0x0000002406137980 */ /* 0x000162000c101900 */
[----:B------:R-:W-:Y:S05]  /*0d50*/  BRA `(.L_x_8) ;  /* 0x0000000000247947 */ /* 0x000fea0003800000 */
.L_x_7:
[----:B------:R-:W-:Y:S02]  /*0d60*/  ULDC.64 UR4, c[0x0][0x588] ;  /* 0x0001620000047ab9 */ /* 0x000fe40000000a00 */
[----:B------:R-:W-:-:S04]  /*0d70*/  ISETP.NE.U32.AND P0, PT, RZ, UR4, PT ;  /* 0x00000004ff007c0c */ /* 0x000fc8000bf05070 */
[----:B------:R-:W-:-:S13]  /*0d80*/  ISETP.NE.AND.EX P0, PT, RZ, UR5, PT, P0 ;  /* 0x00000005ff007c0c */ /* 0x000fda000bf05300 */
[----:B------:R-:W-:Y:S05]  /*0d90*/  @!P0 BRA `(.L_x_9) ;  /* 0x00000000000c8947 */ /* 0x000fea0003800000 */
[----:B------:R-:W0:Y:S02]  /*0da0*/  LDC.64 R6, c[0x0][0x588] ;  /* 0x00016200ff067b82 */ /* 0x000e240000000a00 */
[----:B0-----:R1:W5:Y:S01]  /*0db0*/  LDG.E R19, desc[UR36][R6.64] ;  /* 0x0000002406137981 */ /* 0x001362000c1e1900 */
[----:B------:R-:W-:Y:S05]  /*0dc0*/  BRA `(.L_x_8) ;  /* 0x0000000000087947 */ /* 0x000fea0003800000 */
.L_x_9:
[----:B------:R-:W-:Y:S02]  /*0dd0*/  ULDC UR4, c[0x0][0x580] ;  /* 0x0001600000047ab9 */ /* 0x000fe40000000800 */
[----:B------:R-:W-:-:S07]  /*0de0*/  IMAD.U32 R19, RZ, RZ, UR4 ;  /* 0x00000004ff137e24 */ /* 0x000fce000f8e00ff */
.L_x_8:
[----:B------:R-:W-:Y:S02]  /*0df0*/  ULDC.64 UR4, c[0x0][0x5a0] ;  /* 0x0001680000047ab9 */ /* 0x000fe40000000a00 */
[----:B------:R-:W-:-:S04]  /*0e00*/  ISETP.NE.U32.AND P0, PT, RZ, UR4, PT ;  /* 0x00000004ff007c0c */ /* 0x000fc8000bf05070 */
[----:B------:R-:W-:-:S13]  /*0e10*/  ISETP.NE.AND.EX P0, PT, RZ, UR5, PT, P0 ;  /* 0x00000005ff007c0c */ /* 0x000fda000bf05300 */
[----:B------:R-:W-:Y:S05]  /*0e20*/  @!P0 BRA `(.L_x_10) ;  /* 0x00000000001c8947 */ /* 0x000fea0003800000 */
[----:B01----:R-:W0:Y:S02]  /*0e30*/  LDC.64 R6, c[0x0][0x5a0] ;  /* 0x00016800ff067b82 */ /* 0x003e240000000a00 */
[----:B0-----:R-:W2:Y:S02]  /*0e40*/  LDG.E.64 R6, desc[UR36][R6.64] ;  /* 0x0000002406067981 */ /* 0x001ea4000c1e1b00 */
[----:B--2---:R-:W-:-:S04]  /*0e50*/  ISETP.NE.U32.AND P0, PT, R6, RZ, PT ;  /* 0x000000ff0600720c */ /* 0x004fc80003f05070 */
[----:B------:R-:W-:-:S13]  /*0e60*/  ISETP.NE.AND.EX P0, PT, R7, RZ, PT, P0 ;  /* 0x000000ff0700720c */ /* 0x000fda0003f05300 */
[----:B------:R-:W-:Y:S05]  /*0e70*/  @!P0 BRA `(.L_x_10) ;  /* 0x0000000000088947 */ /* 0x000fea0003800000 */
[----:B------:R0:W5:Y:S01]  /*0e80*/  LD.E R88, desc[UR36][R6.64] ;  /* 0x0000002406587980 */ /* 0x000162000c101900 */
[----:B------:R-:W-:Y:S05]  /*0e90*/  BRA `(.L_x_11) ;  /* 0x0000000000247947 */ /* 0x000fea0003800000 */
.L_x_10:
[----:B------:R-:W-:Y:S02]  /*0ea0*/  ULDC.64 UR4, c[0x0][0x590] ;  /* 0x0001640000047ab9 */ /* 0x000fe40000000a00 */
[----:B------:R-:W-:-:S04]  /*0eb0*/  ISETP.NE.U32.AND P0, PT, RZ, UR4, PT ;  /* 0x00000004ff007c0c */ /* 0x000fc8000bf05070 */
[----:B------:R-:W-:-:S13]  /*0ec0*/  ISETP.NE.AND.EX P0, PT, RZ, UR5, PT, P0 ;  /* 0x00000005ff007c0c */ /* 0x000fda000bf05300 */
[----:B------:R-:W-:Y:S05]  /*0ed0*/  @!P0 BRA `(.L_x_12) ;  /* 0x00000000000c8947 */ /* 0x000fea0003800000 */
[----:B------:R-:W2:Y:S02]  /*0ee0*/  LDC.64 R88, c[0x0][0x590] ;  /* 0x00016400ff587b82 */ /* 0x000ea40000000a00 */
[----:B--2---:R2:W5:Y:S01]  /*0ef0*/  LDG.E R88, desc[UR36][R88.64] ;  /* 0x0000002458587981 */ /* 0x004562000c1e1900 */
[----:B------:R-:W-:Y:S05]  /*0f00*/  BRA `(.L_x_11) ;  /* 0x0000000000087947 */ /* 0x000fea0003800000 */
.L_x_12:
[----:B------:R-:W-:Y:S02]  /*0f10*/  ULDC UR4, c[0x0][0x584] ;  /* 0x0001610000047ab9 */ /* 0x000fe40000000800 */
[----:B------:R-:W-:-:S07]  /*0f20*/  IMAD.U32 R88, RZ, RZ, UR4 ;  /* 0x00000004ff587e24 */ /* 0x000fce000f8e00ff */
.L_x_11:
[----:B------:R-:W-:-:S13]  /*0f30*/  LOP3.LUT P0, RZ, R0, 0xff, RZ, 0xc0, !PT ;  /* 0x000000ff00ff7812 */ /* 0x000fda000780c0ff */
[----:B------:R-:W-:Y:S05]  /*0f40*/  @!P0 EXIT ;  /* 0x000000000000894d */ /* 0x000fea0003800000 */
[----:B------:R-:W3:Y:S01]  /*0f50*/  LDC R90, c[0x0][0x658] ;  /* 0x00019600ff5a7b82 */ /* 0x000ee20000000800 */
[----:B------:R-:W-:Y:S01]  /*0f60*/  ULDC.64 UR6, c[0x0][0x288] ;  /* 0x0000a20000067ab9 */ /* 0x000fe20000000a00 */
[----:B------:R-:W-:Y:S01]  /*0f70*/  LOP3.LUT R14, R14, 0x1, RZ, 0xc0, !PT ;  /* 0x000000010e0e7812 */ /* 0x000fe200078ec0ff */
[----:B------:R-:W-:Y:S01]  /*0f80*/  UIADD3 UR4, UR7, 0x7f, URZ ;  /* 0x0000007f07047890 */ /* 0x000fe2000fffe03f */
[----:B------:R-:W-:Y:S01]  /*0f90*/  SHF.R.U32.HI R0, RZ, 0x2, R3 ;  /* 0x00000002ff007819 */ /* 0x000fe20000011603 */
[----:B01----:R-:W-:Y:S01]  /*0fa0*/  IMAD.MOV.U32 R7, RZ, RZ, -0x1 ;  /* 0xffffffffff077424 */ /* 0x003fe200078e00ff */
[----:B------:R-:W-:Y:S01]  /*0fb0*/  SHF.R.U32.HI R4, RZ, 0x1, R4 ;  /* 0x00000001ff047819 */ /* 0x000fe20000011604 */
[----:B------:R-:W-:Y:S01]  /*0fc0*/  USHF.R.S32.HI UR5, URZ, 0x1f, UR4 ;  /* 0x0000001f3f057899 */ /* 0x000fe20008011404 */
[----:B------:R-:W0:Y:S01]  /*0fd0*/  LDC.64 R92, c[0x0][0x5c8] ;  /* 0x00017200ff5c7b82 */ /* 0x000e220000000a00 */
[----:B------:R-:W-:Y:S01]  /*0fe0*/  IMAD.SHL.U32 R5, R14, 0x40, RZ ;  /* 0x000000400e057824 */ /* 0x000fe200078e00ff */
[----:B------:R-:W-:Y:S01]  /*0ff0*/  LOP3.LUT R0, R0, 0x7, RZ, 0xc0, !PT ;  /* 0x0000000700007812 */ /* 0x000fe200078ec0ff */
[----:B------:R-:W-:Y:S01]  /*1000*/  ULEA.HI UR5, UR5, UR4, URZ, 0x7 ;  /* 0x0000000405057291 */ /* 0x000fe2000f8f383f */
[----:B------:R-:W-:Y:S01]  /*1010*/  LOP3.LUT R23, R4, 0x30, RZ, 0xc0, !PT ;  /* 0x0000003004177812 */ /* 0x000fe200078ec0ff */
[----:B------:R-:W-:Y:S01]  /*1020*/  IMAD.MOV.U32 R9, RZ, RZ, 0x1 ;  /* 0x00000001ff097424 */ /* 0x000fe200078e00ff */
[--C-:B------:R-:W-:Y:S01]  /*1030*/  LOP3.LUT R22, R5, 0x40, R0.reuse, 0xe2, !PT ;  /* 0x0000004005167812 */ /* 0x100fe200078ee200 */
[----:B------:R-:W-:Y:S01]  /*1040*/  USHF.R.S32.HI UR43, URZ, 0x7, UR5 ;  /* 0x000000073f2b7899 */ /* 0x000fe20008011405 */
[----:B------:R-:W1:Y:S01]  /*1050*/  LDC R95, c[0x0][0x600] ;  /* 0x00018000ff5f7b82 */ /* 0x000e620000000800 */
[-C--:B------:R-:W-:Y:S01]  /*1060*/  IADD3 R5, RZ, -R23.reuse, -R0 ;  /* 0x80000017ff057210 */ /* 0x080fe20007ffe800 */
[----:B------:R-:W-:Y:S01]  /*1070*/  IMAD.U32 R6, RZ, RZ, UR6 ;  /* 0x00000006ff067e24 */ /* 0x000fe2000f8e00ff */
[C---:B--2---:R-:W-:Y:S01]  /*1080*/  LOP3.LUT R89, R3.reuse, 0x3, RZ, 0xc0, !PT ;  /* 0x0000000303597812 */ /* 0x044fe200078ec0ff */
[----:B------:R-:W-:Y:S01]  /*1090*/  UISETP.LT.AND UP0, UPT, UR43, 0x1, UPT ;  /* 0x000000012b00788c */ /* 0x000fe2000bf01270 */
[----:B------:R-:W-:Y:S01]  /*10a0*/  LOP3.LUT R94, R3, 0x80, RZ, 0xc0, !PT ;  /* 0x00000080035e7812 */ /* 0x000fe200078ec0ff */
[----:B------:R-:W-:Y:S01]  /*10b0*/  IMAD R5, R14, -0x40, R5 ;  /* 0xffffffc00e057824 */ /* 0x000fe200078e0205 */
[----:B------:R-:W-:Y:S01]  /*10c0*/  ULDC UR4, c[0x0][0x284] ;  /* 0x0000a10000047ab9 */ /* 0x000fe20000000800 */
[-C--:B---3--:R-:W-:Y:S01]  /*10d0*/  SHF.L.U32 R7, R7, R90.reuse, RZ ;  /* 0x0000005a07077219 */ /* 0x088fe200000006ff */
[----:B------:R-:W-:Y:S01]  /*10e0*/  USEL UR44, UR43, 0x1, UP0 ;  /* 0x000000012b2c7887 */ /* 0x000fe20008000000 */
[----:B------:R-:W-:Y:S01]  /*10f0*/  LOP3.LUT R22, R22, R23, RZ, 0xfc, !PT ;  /* 0x0000001716167212 */ /* 0x000fe200078efcff */
[----:B------:R-:W-:Y:S01]  /*1100*/  IMAD R89, R89, -0x2, R6 ;  /* 0xfffffffe59597824 */ /* 0x000fe200078e0206 */
[----:B------:R-:W-:Y:S01]  /*1110*/  SHF.L.U32 R90, R9, R90, RZ ;  /* 0x0000005a095a7219 */ /* 0x000fe200000006ff */
[----:B------:R-:W-:Y:S01]  /*1120*/  VIADD R97, R5, UR4 ;  /* 0x0000000405617c36 */ /* 0x000fe20008000000 */
[----:B------:R-:W-:Y:S01]  /*1130*/  LOP3.LUT R98, R18, 0x1, RZ, 0xfc, !PT ;  /* 0x0000000112627812 */ /* 0x000fe200078efcff */
[----:B------:R-:W-:Y:S01]  /*1140*/  IMAD.MOV.U32 R23, RZ, RZ, RZ ;  /* 0x000000ffff177224 */ /* 0x000fe200078e00ff */
[C---:B0-----:R-:W-:Y:S01]  /*1150*/  SHF.L.U64.HI R91, R92.reuse, 0x3, R93 ;  /* 0x000000035c5b7819 */ /* 0x041fe2000001025d */
[----:B------:R-:W-:Y:S01]  /*1160*/  IMAD.SHL.U32 R92, R92, 0x8, RZ ;  /* 0x000000085c5c7824 */ /* 0x000fe200078e00ff */
[----:B------:R-:W-:Y:S01]  /*1170*/  SHF.R.U32.HI R94, RZ, 0x7, R94 ;  /* 0x00000007ff5e7819 */ /* 0x000fe2000001165e */
[----:B------:R-:W-:Y:S01]  /*1180*/  IMAD.SHL.U32 R93, R3, 0x2, RZ ;  /* 0x00000002035d7824 */ /* 0x000fe200078e00ff */
[----:B------:R-:W-:Y:S01]  /*1190*/  LOP3.LUT R96, RZ, R7, RZ, 0x33, !PT ;  /* 0x00000007ff607212 */ /* 0x000fe200078e33ff */
[----:B------:R-:W-:Y:S01]  /*11a0*/  UIADD3 UR44, UR43, -UR44, URZ ;  /* 0x8000002c2b2c7290 */ /* 0x000fe2000fffe03f */
[----:B------:R-:W-:Y:S01]  /*11b0*/  UMOV UR40, URZ ;  /* 0x0000003f00287c82 */ /* 0x000fe20008000000 */
[----:B-1----:R-:W-:Y:S01]  /*11c0*/  VIADD R95, R95, 0xffffffff ;  /* 0xffffffff5f5f7836 */ /* 0x002fe20000000000 */
[----:B------:R-:W-:-:S09]  /*11d0*/  UMOV UR42, URZ ;  /* 0x0000003f002a7c82 */ /* 0x000fd20008000000 */
.L_x_158:
[----:B0-----:R-:W0:Y:S01]  /*11e0*/  SHFL.IDX PT, R0, R94, RZ, 0x1f ;  /* 0x00001fff5e007589 */ /* 0x001e2200000e0000 */
[----:B-1----:R-:W1:Y:S01]  /*11f0*/  S2UR UR7, SR_CgaCtaId ;  /* 0x00000000000779c3 */ /* 0x002e620000008800 */
[----:B------:R-:W-:Y:S01]  /*1200*/  UMOV UR6, 0x400 ;  /* 0x0000040000067882 */ /* 0x000fe20000000000 */
[----:B0-----:R-:W-:Y:S01]  /*1210*/  R2UR UR4, R0 ;  /* 0x00000000000472ca */ /* 0x001fe200000e0000 */
[----:B-1----:R-:W-:-:S12]  /*1220*/  ULEA UR46, UR7, UR6, 0x18 ;  /* 0x00000006072e7291 */ /* 0x002fd8000f8ec03f */
[----:B------:R-:W-:-:S04]  /*1230*/  ULEA.HI UR5, UR4, UR4, URZ, 0x1 ;  /* 0x0000000404057291 */ /* 0x000fc8000f8f083f */
[----:B------:R-:W-:-:S04]  /*1240*/  ULOP3.LUT UR5, UR5, 0x7fffe, URZ, 0xc0, !UPT ;  /* 0x0007fffe05057892 */ /* 0x000fc8000f8ec03f */
[----:B------:R-:W-:-:S03]  /*1250*/  UIADD3 UR5, UR4, -UR5, URZ ;  /* 0x8000000504057290 */ /* 0x000fc6000fffe03f */
[----:B------:R-:W-:Y:S01]  /*1260*/  ULDC UR4, c[0x0][0x28c] ;  /* 0x0000a30000047ab9 */ /* 0x000fe20000000800 */
[----:B------:R-:W-:Y:S01]  /*1270*/  ULEA UR5, UR5, UR46, 0xd ;  /* 0x0000002e05057291 */ /* 0x000fe2000f8e683f */
[----:B------:R-:W-:-:S03]  /*1280*/  ISETP.LT.AND P0, PT, RZ, UR4, PT ;  /* 0x00000004ff007c0c */ /* 0x000fc6000bf01270 */
[----:B------:R-:W-:-:S04]  /*1290*/  UIADD3 UR5, UR5, 0x100, URZ ;  /* 0x0000010005057890 */ /* 0x000fc8000fffe03f */
[----:B------:R-:W-:-:S04]  /*12a0*/  USHF.R.U32.HI UR5, URZ, 0x4, UR5 ;  /* 0x000000043f057899 */ /* 0x000fc80008011605 */
[----:B------:R-:W-:-:S04]  /*12b0*/  ULOP3.LUT UR5, UR5, 0x3fff, URZ, 0xc0, !UPT ;  /* 0x00003fff05057892 */ /* 0x000fc8000f8ec03f */
[----:B------:R-:W-:Y:S01]  /*12c0*/  ULOP3.LUT UR45, UR5, 0x10000, URZ, 0xfc, !UPT ;  /* 0x00010000052d7892 */ /* 0x000fe2000f8efc3f */
[----:B--2345:R-:W-:Y:S11]  /*12d0*/  @P0 BRA `(.L_x_13) ;  /* 0x0000000000400947 */ /* 0x03cff60003800000 */
[----:B------:R-:W-:Y:S01]  /*12e0*/  MOV R0, 0x0 ;  /* 0x0000000000007802 */ /* 0x000fe20000000f00 */
[----:B------:R-:W-:Y:S01]  /*12f0*/  ULDC.64 UR4, c[0x4][0x68] ;  /* 0x01001a0000047ab9 */ /* 0x000fe20000000a00 */
[----:B------:R-:W-:Y:S01]  /*1300*/  ULDC.64 UR6, c[0x4][0x8] ;  /* 0x0100020000067ab9 */ /* 0x000fe20000000a00 */
[----:B------:R-:W-:Y:S01]  /*1310*/  IMAD.U32 R4, RZ, RZ, UR4 ;  /* 0x00000004ff047e24 */ /* 0x000fe2000f8e00ff */
[----:B------:R0:W1:Y:S01]  /*1320*/  LDC.64 R14, c[0x4][R0] ;  /* 0x01000000000e7b82 */ /* 0x0000620000000a00 */
[----:B------:R-:W-:Y:S01]  /*1330*/  IMAD.U32 R5, RZ, RZ, UR5 ;  /* 0x00000005ff057e24 */ /* 0x000fe2000f8e00ff */
[----:B------:R-:W-:Y:S01]  /*1340*/  ULDC.64 UR4, c[0x4][0x70] ;  /* 0x01001c0000047ab9 */ /* 0x000fe20000000a00 */
[----:B------:R-:W-:Y:S02]  /*1350*/  IMAD.U32 R10, RZ, RZ, UR6 ;  /* 0x00000006ff0a7e24 */ /* 0x000fe4000f8e00ff */
[----:B------:R-:W-:Y:S02]  /*1360*/  IMAD.U32 R6, RZ, RZ, UR4 ;  /* 0x00000004ff067e24 */ /* 0x000fe4000f8e00ff */
[----:B------:R-:W-:-:S02]  /*1370*/  IMAD.U32 R7, RZ, RZ, UR5 ;  /* 0x00000005ff077e24 */ /* 0x000fc4000f8e00ff */
[----:B------:R-:W-:Y:S02]  /*1380*/  IMAD.U32 R11, RZ, RZ, UR7 ;  /* 0x00000007ff0b7e24 */ /* 0x000fe4000f8e00ff */
[----:B------:R-:W-:Y:S02]  /*1390*/  IMAD.MOV.U32 R8, RZ, RZ, 0x1e1 ;  /* 0x000001e1ff087424 */ /* 0x000fe400078e00ff */
[----:B------:R-:W-:Y:S02]  /*13a0*/  IMAD.MOV.U32 R12, RZ, RZ, 0x1 ;  /* 0x00000001ff0c7424 */ /* 0x000fe400078e00ff */
[----:B0-----:R-:W-:-:S07]  /*13b0*/  IMAD.MOV.U32 R13, RZ, RZ, RZ ;  /* 0x000000ffff0d7224 */ /* 0x001fce00078e00ff */
[----:B------:R-:W-:-:S07]  /*13c0*/  LEPC R20, `(.L_x_13) ;  /* 0x000000001014794e */ /* 0x000fce0000000000 */
[----:B-1---5:R-:W-:Y:S05]  /*13d0*/  CALL.ABS.NOINC R14 ;  /* 0x000000000e007343 */ /* 0x022fea0003c00000 */
.L_x_13:
[----:B------:R-:W-:-:S13]  /*13e0*/  ISETP.NE.AND P0, PT, R98, 0x3, PT ;  /* 0x000000036200780c */ /* 0x000fda0003f05270 */
[----:B------:R-:W-:Y:S05]  /*13f0*/  @!P0 BRA `(.L_x_14) ;  /* 0x0000000000048947 */ /* 0x000fea0003800000 */
[----:B------:R-:W-:Y:S01]  /*1400*/  BPT.TRAP 0x1 ;  /* 0x000000040000795c */ /* 0x000fe20000300000 */
.L_x_14:
[----:B------:R-:W-:Y:S02]  /*1410*/  IMAD.U32 R3, RZ, RZ, UR42 ;  /* 0x0000002aff037e24 */ /* 0x000fe4000f8e00ff */
[----:B------:R-:W-:-:S03]  /*1420*/  IMAD.U32 R0, RZ, RZ, UR40 ;  /* 0x00000028ff007e24 */ /* 0x000fc6000f8e00ff */
[----:B------:R-:W-:Y:S02]  /*1430*/  LEA R3, R3, UR46, 0x3 ;  /* 0x0000002e03037c11 */ /* 0x000fe4000f8e18ff */
[----:B------:R-:W-:-:S04]  /*1440*/  SHF.L.U32 R0, R0, 0x1f, RZ ;  /* 0x0000001f00007819 */ /* 0x000fc800000006ff */
[----:B------:R0:W1:Y:S01]  /*1450*/  SYNCS.PHASECHK.TRANS64.TRYWAIT P1, [R3+URZ], R0 ;  /* 0x00000000030075a7 */ /* 0x000062000802017f */
[----:B------:R-:W-:Y:S05]  /*1460*/  @!P0 BRA `(.L_x_15) ;  /* 0x0000000000048947 */ /* 0x000fea0003800000 */
[----:B------:R-:W-:Y:S01]  /*1470*/  BPT.TRAP 0x1 ;  /* 0x000000040000795c */ /* 0x000fe20000300000 */
.L_x_15:
[----:B------:R-:W-:-:S05]  /*1480*/  IMAD.U32 R4, RZ, RZ, UR44 ;  /* 0x0000002cff047e24 */ /* 0x000fca000f8e00ff */
[----:B------:R-:W-:Y:S01]  /*1490*/  ISETP.GE.AND P2, PT, R4, 0x1, PT ;  /* 0x000000010400780c */ /* 0x000fe20003f46270 */
[----:B-1----:R-:W-:-:S12]  /*14a0*/  @P1 BRA `(.L_x_16) ;  /* 0x0000000000081947 */ /* 0x002fd80003800000 */
[----:B------:R-:W1:Y:S02]  /*14b0*/  SYNCS.PHASECHK.TRANS64.TRYWAIT P1, [R3+URZ], R0 ;  /* 0x00000000030075a7 */ /* 0x000e64000802017f */
[----:B-1----:R-:W-:Y:S05]  /*14c0*/  @!P1 BRA `(.L_x_17) ;  /* 0x0000006800b49947 */ /* 0x002fea0003800000 */
.L_x_16:
[----:B------:R-:W-:Y:S05]  /*14d0*/  WARPSYNC.ALL ;  /* 0x0000000000007948 */ /* 0x000fea0003800000 */
[----:B------:R-:W-:Y:S01]  /*14e0*/  UIADD3 UR4, UR46, 0x28100, URZ ;  /* 0x000281002e047890 */ /* 0x000fe2000fffe03f */
[----:B------:R-:W-:Y:S01]  /*14f0*/  WARPGROUP.ARRIVE ;  /* 0x00000000000079c5 */ /* 0x000fe20000000000 */
[----:B------:R-:W-:Y:S02]  /*1500*/  ULEA UR5, UR42, UR45, 0xb ;  /* 0x0000002d2a057291 */ /* 0x000fe4000f8e583f */
[----:B------:R-:W-:Y:S01]  /*1510*/  USHF.R.U32.HI UR4, URZ, 0x4, UR4 ;  /* 0x000000043f047899 */ /* 0x000fe20008011604 */
[----:B------:R-:W-:Y:S01]  /*1520*/  UMOV UR9, 0x40000040 ;  /* 0x4000004000097882 */ /* 0x000fe20000000000 */
[----:B------:R-:W-:-:S02]  /*1530*/  UMOV UR11, 0x40000040 ;  /* 0x40000040000b7882 */ /* 0x000fc40000000000 */
[----:B------:R-:W-:Y:S01]  /*1540*/  ULOP3.LUT UR4, UR4, 0x3fff, URZ, 0xc0, !UPT ;  /* 0x00003fff04047892 */ /* 0x000fe2000f8ec03f */
[----:B------:R-:W-:-:S03]  /*1550*/  UMOV UR8, UR5 ;  /* 0x0000000500087c82 */ /* 0x000fc60008000000 */
[----:B------:R-:W-:-:S04]  /*1560*/  ULOP3.LUT UR4, UR4, 0x10000, URZ, 0xfc, !UPT ;  /* 0x0001000004047892 */ /* 0x000fc8000f8efc3f */
[----:B------:R-:W-:-:S07]  /*1570*/  ULEA UR6, UR42, UR4, 0xb ;  /* 0x000000042a067291 */ /* 0x000fce000f8e583f */
[----:B------:R-:W-:Y:S02]  /*1580*/  UMOV UR10, UR6 ;  /* 0x00000006000a7c82 */ /* 0x000fe40008000000 */
[----:B------:R-:W-:Y:S01]  /*1590*/  HGMMA.64x128x16.F32 R24, gdesc[UR8], RZ, !UPT, gsb0 ;  /* 0x01e00000081879f0 */ /* 0x000fe2000c0008ff */
[----:B------:R-:W-:Y:S02]  /*15a0*/  UIADD3 UR8, UR5, 0x2, URZ ;  /* 0x0000000205087890 */ /* 0x000fe4000fffe03f */
[----:B------:R-:W-:Y:S01]  /*15b0*/  UIADD3 UR10, UR6, 0x2, URZ ;  /* 0x00000002060a7890 */ /* 0x000fe2000fffe03f */
[----:B------:R-:W-:Y:S01]  /*15c0*/  UMOV UR9, 0x40000040 ;  /* 0x4000004000097882 */ /* 0x000fe20000000000 */
[----:B------:R-:W-:Y:S01]  /*15d0*/  UMOV UR11, 0x40000040 ;  /* 0x40000040000b7882 */ /* 0x000fe20000000000 */
[----:B------:R-:W-:Y:S02]  /*15e0*/  WARPGROUP.DEPBAR.LE gsb0, 0x0 ;  /* 0x00008000000079c5 */ /* 0x000fe40000010000 */
[----:B------:R-:W-:-:S06]  /*15f0*/  WARPGROUP.ARRIVE ;  /* 0x00000000000079c5 */ /* 0x000fcc0000000000 */
[----:B------:R-:W-:Y:S01]  /*1600*/  HGMMA.64x128x16.F32 R24, gdesc[UR8], R24, gsb0 ;  /* 0x01e00000081879f0 */ /* 0x000fe20008000818 */
        /* <DEDUP_REMOVED lines=41> */
[----:B------:R-:W-:Y:S03]  /*18a0*/  HGMMA.64x128x16.F32 R24, gdesc[UR8], R24, gsb0 ;  /* 0x01e00000081879f0 */ /* 0x000fe60008000818 */
[----:B------:R-:W-:Y:S02]  /*18b0*/  WARPGROUP.DEPBAR.LE gsb0, 0x0 ;  /* 0x00008000000079c5 */ /* 0x000fe40000010000 */
[----:B------:R-:W-:Y:S05]  /*18c0*/  @!P2 BRA `(.L_x_18) ;  /* 0x00000004008ca947 */ /* 0x000fea0003800000 */
[----:B------:R-:W-:Y:S01]  /*18d0*/  UIADD3 UR5, UR42, 0x1, URZ ;  /* 0x000000012a057890 */ /* 0x000fe2000fffe03f */
[----:B01----:R-:W-:-:S03]  /*18e0*/  IMAD.U32 R0, RZ, RZ, UR44 ;  /* 0x0000002cff007e24 */ /* 0x003fc6000f8e00ff */
[----:B------:R-:W-:-:S04]  /*18f0*/  UISETP.NE.AND UP0, UPT, UR5, 0x5, UPT ;  /* 0x000000050500788c */ /* 0x000fc8000bf05270 */
[----:B------:R-:W-:Y:S02]  /*1900*/  USEL UR6, URZ, 0x1, UP0 ;  /* 0x000000013f067887 */ /* 0x000fe40008000000 */
[----:B------:R-:W-:Y:S02]  /*1910*/  USEL UR5, UR5, URZ, UP0 ;  /* 0x0000003f05057287 */ /* 0x000fe40008000000 */
[----:B------:R-:W-:-:S06]  /*1920*/  ULOP3.LUT UR6, UR40, UR6, URZ, 0x3c, !UPT ;  /* 0x0000000628067292 */ /* 0x000fcc000f8e3c3f */
[----:B------:R-:W-:Y:S01]  /*1930*/  IMAD.U32 R5, RZ, RZ, UR6 ;  /* 0x00000006ff057e24 */ /* 0x000fe2000f8e00ff */
[----:B------:R-:W-:-:S06]  /*1940*/  UMOV UR6, UR42 ;  /* 0x0000002a00067c82 */ /* 0x000fcc0008000000 */
.L_x_25:
[----:B01----:R-:W-:Y:S05]  /*1950*/  @!P0 BRA `(.L_x_19) ;  /* 0x0000000000048947 */ /* 0x003fea0003800000 */
[----:B------:R-:W-:Y:S01]  /*1960*/  BPT.TRAP 0x1 ;  /* 0x000000040000795c */ /* 0x000fe20000300000 */
.L_x_19:
[----:B------:R-:W0:Y:S01]  /*1970*/  S2UR UR8, SR_CgaCtaId ;  /* 0x00000000000879c3 */ /* 0x000e220000008800 */
[----:B------:R-:W-:Y:S01]  /*1980*/  UMOV UR7, 0x400 ;  /* 0x0000040000077882 */ /* 0x000fe20000000000 */
[----:B------:R-:W-:Y:S01]  /*1990*/  SHF.L.U32 R3, R5, 0x1f, RZ ;  /* 0x0000001f05037819 */ /* 0x000fe200000006ff */
[----:B0-----:R-:W-:-:S04]  /*19a0*/  ULEA UR7, UR8, UR7, 0x18 ;  /* 0x0000000708077291 */ /* 0x001fc8000f8ec03f */
[----:B------:R-:W-:-:S09]  /*19b0*/  ULEA UR8, UR5, UR7, 0x3 ;  /* 0x0000000705087291 */ /* 0x000fd2000f8e183f */
[----:B------:R0:W1:Y:S01]  /*19c0*/  SYNCS.PHASECHK.TRANS64.TRYWAIT P1, [UR8], R3 ;  /* 0x00000003ff0075a7 */ /* 0x0000620008020148 */
[----:B------:R-:W-:Y:S05]  /*19d0*/  @!P0 BRA `(.L_x_20) ;  /* 0x0000000000048947 */ /* 0x000fea0003800000 */
[----:B------:R-:W-:Y:S01]  /*19e0*/  BPT.TRAP 0x1 ;  /* 0x000000040000795c */ /* 0x000fe20000300000 */
.L_x_20:
[----:B-1----:R-:W-:Y:S05]  /*19f0*/  @P1 BRA `(.L_x_21) ;  /* 0x0000000000081947 */ /* 0x002fea0003800000 */
[----:B------:R-:W1:Y:S02]  /*1a00*/  SYNCS.PHASECHK.TRANS64.TRYWAIT P1, [UR8], R3 ;  /* 0x00000003ff0075a7 */ /* 0x000e640008020148 */
[----:B-1----:R-:W-:Y:S05]  /*1a10*/  @!P1 BRA `(.L_x_22) ;  /* 0x0000006400749947 */ /* 0x002fea0003800000 */
.L_x_21:
[----:B------:R-:W-:Y:S01]  /*1a20*/  ULEA UR12, UR5, UR45, 0xb ;  /* 0x0000002d050c7291 */ /* 0x000fe2000f8e583f */
[----:B------:R-:W-:Y:S01]  /*1a30*/  WARPGROUP.ARRIVE ;  /* 0x00000000000079c5 */ /* 0x000fe20000000000 */
[----:B------:R-:W-:Y:S01]  /*1a40*/  ULEA UR13, UR5, UR4, 0xb ;  /* 0x00000004050d7291 */ /* 0x000fe2000f8e583f */
[----:B------:R-:W-:Y:S01]  /*1a50*/  UMOV UR9, 0x40000040 ;  /* 0x4000004000097882 */ /* 0x000fe20000000000 */
[----:B------:R-:W-:-:S03]  /*1a60*/  UMOV UR11, 0x40000040 ;  /* 0x40000040000b7882 */ /* 0x000fc60000000000 */
[----:B------:R-:W-:Y:S02]  /*1a70*/  UMOV UR8, UR12 ;  /* 0x0000000c00087c82 */ /* 0x000fe40008000000 */
[----:B------:R-:W-:Y:S02]  /*1a80*/  UMOV UR10, UR13 ;  /* 0x0000000d000a7c82 */ /* 0x000fe40008000000 */
[----:B------:R-:W-:Y:S01]  /*1a90*/  HGMMA.64x128x16.F32 R24, gdesc[UR8], R24, gsb0 ;  /* 0x01e00000081879f0 */ /* 0x000fe20008000818 */
[----:B------:R-:W-:Y:S02]  /*1aa0*/  UIADD3 UR8, UR12, 0x2, URZ ;  /* 0x000000020c087890 */ /* 0x000fe4000fffe03f */
[----:B------:R-:W-:Y:S01]  /*1ab0*/  UIADD3 UR10, UR13, 0x2, URZ ;  /* 0x000000020d0a7890 */ /* 0x000fe2000fffe03f */
[----:B------:R-:W-:Y:S01]  /*1ac0*/  UMOV UR9, 0x40000040 ;  /* 0x4000004000097882 */ /* 0x000fe20000000000 */
[----:B------:R-:W-:Y:S01]  /*1ad0*/  UMOV UR11, 0x40000040 ;  /* 0x40000040000b7882 */ /* 0x000fe20000000000 */
[----:B------:R-:W-:-:S02]  /*1ae0*/  WARPGROUP.DEPBAR.LE gsb0, 0x0 ;  /* 0x00008000000079c5 */ /* 0x000fc40000010000 */
        /* <DEDUP_REMOVED lines=46> */
[----:B------:R-:W-:Y:S01]  /*1dd0*/  BPT.TRAP 0x1 ;  /* 0x000000040000795c */ /* 0x000fe20000300000 */
.L_x_23:
[----:B------:R-:W-:Y:S01]  /*1de0*/  ULEA UR7, UR6, UR7, 0x3 ;  /* 0x0000000706077291 */ /* 0x000fe2000f8e183f */
[----:B------:R-:W-:-:S03]  /*1df0*/  ISETP.GT.U32.AND P1, PT, R18, 0x1, PT ;  /* 0x000000011200780c */ /* 0x000fc60003f24070 */
[----:B------:R-:W-:-:S04]  /*1e00*/  UIADD3 UR7, UR7, 0x28, URZ ;  /* 0x0000002807077890 */ /* 0x000fc8000fffe03f */
[----:B------:R-:W-:-:S09]  /*1e10*/  UPRMT UR7, URZ, 0x654, UR7 ;  /* 0x000006543f077896 */ /* 0x000fd20008000007 */
[----:B------:R-:W-:Y:S01]  /*1e20*/  SYNCS.ARRIVE.TRANS64.RED.A1T0 RZ, [UR7], RZ ;  /* 0x000000ffffff79a7 */ /* 0x000fe20008100407 */
[----:B------:R-:W-:Y:S05]  /*1e30*/  @P1 BRA `(.L_x_24) ;  /* 0x0000000000041947 */ /* 0x000fea0003800000 */
[----:B------:R-:W-:Y:S01]  /*1e40*/  BPT.TRAP 0x1 ;  /* 0x000000040000795c */ /* 0x000fe20000300000 */
.L_x_24:
[----:B------:R-:W-:Y:S01]  /*1e50*/  UIADD3 UR5, UR5, 0x1, URZ ;  /* 0x0000000105057890 */ /* 0x000fe2000fffe03f */
[C---:B------:R-:W-:Y:S01]  /*1e60*/  ISETP.GT.AND P1, PT, R0.reuse, 0x1, PT ;  /* 0x000000010000780c */ /* 0x040fe20003f24270 */
[----:B------:R-:W-:Y:S01]  /*1e70*/  UIADD3 UR6, UR6, 0x1, URZ ;  /* 0x0000000106067890 */ /* 0x000fe2000fffe03f */
[----:B------:R-:W-:Y:S01]  /*1e80*/  VIADD R0, R0, 0xffffffff ;  /* 0xffffffff00007836 */ /* 0x000fe20000000000 */
[----:B------:R-:W-:Y:S02]  /*1e90*/  UISETP.NE.AND UP0, UPT, UR5, 0x5, UPT ;  /* 0x000000050500788c */ /* 0x000fe4000bf05270 */
[----:B------:R-:W-:Y:S02]  /*1ea0*/  UISETP.NE.AND UP1, UPT, UR6, 0x5, UPT ;  /* 0x000000050600788c */ /* 0x000fe4000bf25270 */
[----:B------:R-:W-:Y:S02]  /*1eb0*/  USEL UR7, URZ, 0x1, UP0 ;  /* 0x000000013f077887 */ /* 0x000fe40008000000 */
[----:B------:R-:W-:-:S02]  /*1ec0*/  USEL UR5, UR5, URZ, UP0 ;  /* 0x0000003f05057287 */ /* 0x000fc40008000000 */
[----:B------:R-:W-:Y:S02]  /*1ed0*/  USEL UR6, UR6, URZ, UP1 ;  /* 0x0000003f06067287 */ /* 0x000fe40008800000 */
[----:B------:R-:W-:Y:S01]  /*1ee0*/  LOP3.LUT R5, R5, UR7, RZ, 0x3c, !PT ;  /* 0x0000000705057c12 */ /* 0x000fe2000f8e3cff */
[----:B------:R-:W-:Y:S09]  /*1ef0*/  @P1 BRA `(.L_x_25) ;  /* 0xfffffff800941947 */ /* 0x000ff2000383ffff */
.L_x_18:
[----:B01----:R-:W0:Y:S02]  /*1f00*/  LDC R0, c[0x0][0x28c] ;  /* 0x0000a300ff007b82 */ /* 0x003e240000000800 */
[----:B0-----:R-:W-:-:S13]  /*1f10*/  ISETP.GE.AND P1, PT, R0, 0x1, PT ;  /* 0x000000010000780c */ /* 0x001fda0003f26270 */
[----:B------:R-:W-:Y:S05]  /*1f20*/  @!P1 BRA `(.L_x_26) ;  /* 0x0000000000409947 */ /* 0x000fea0003800000 */
[----:B------:R-:W-:Y:S05]  /*1f30*/  @!P0 BRA `(.L_x_27) ;  /* 0x0000000000048947 */ /* 0x000fea0003800000 */
[----:B------:R-:W-:Y:S01]  /*1f40*/  BPT.TRAP 0x1 ;  /* 0x000000040000795c */ /* 0x000fe20000300000 */
.L_x_27:
[----:B------:R-:W0:Y:S01]  /*1f50*/  S2UR UR7, SR_CgaCtaId ;  /* 0x00000000000779c3 */ /* 0x000e220000008800 */
[----:B------:R-:W-:Y:S01]  /*1f60*/  UIADD3 UR6, UR44, UR42, URZ ;  /* 0x0000002a2c067290 */ /* 0x000fe2000fffe03f */
[----:B------:R-:W-:-:S03]  /*1f70*/  ISETP.GT.U32.AND P0, PT, R18, 0x1, PT ;  /* 0x000000011200780c */ /* 0x000fc60003f04070 */
[----:B------:R-:W-:-:S04]  /*1f80*/  UIMAD.WIDE.U32 UR4, UR6, -0x33333333, URZ ;  /* 0xcccccccd060478a5 */ /* 0x000fc8000f8e003f */
[----:B------:R-:W-:-:S03]  /*1f90*/  USHF.R.U32.HI UR4, URZ, 0x2, UR5 ;  /* 0x000000023f047899 */ /* 0x000fc60008011605 */
[----:B------:R-:W-:Y:S01]  /*1fa0*/  UMOV UR5, 0x400 ;  /* 0x0000040000057882 */ /* 0x000fe20000000000 */
[----:B------:R-:W-:Y:S02]  /*1fb0*/  UIMAD UR6, UR4, -0x5, UR6 ;  /* 0xfffffffb040678a4 */ /* 0x000fe4000f8e0206 */
[----:B0-----:R-:W-:-:S04]  /*1fc0*/  ULEA UR5, UR7, UR5, 0x18 ;  /* 0x0000000507057291 */ /* 0x001fc8000f8ec03f */
[----:B------:R-:W-:-:S04]  /*1fd0*/  ULEA UR6, UR6, UR5, 0x3 ;  /* 0x0000000506067291 */ /* 0x000fc8000f8e183f */
[----:B------:R-:W-:-:S04]  /*1fe0*/  UIADD3 UR6, UR6, 0x28, URZ ;  /* 0x0000002806067890 */ /* 0x000fc8000fffe03f */
[----:B------:R-:W-:-:S09]  /*1ff0*/  UPRMT UR6, URZ, 0x654, UR6 ;  /* 0x000006543f067896 */ /* 0x000fd20008000006 */
[----:B------:R-:W-:Y:S01]  /*2000*/  SYNCS.ARRIVE.TRANS64.RED.A1T0 RZ, [UR6], RZ ;  /* 0x000000ffffff79a7 */ /* 0x000fe20008100406 */
[----:B------:R-:W-:Y:S05]  /*2010*/  @P0 BRA `(.L_x_26) ;  /* 0x0000000000040947 */ /* 0x000fea0003800000 */
[----:B------:R-:W-:Y:S01]  /*2020*/  BPT.TRAP 0x1 ;  /* 0x000000040000795c */ /* 0x000fe20000300000 */
.L_x_26:
[----:B------:R-:W-:Y:S01]  /*2030*/  IMAD.SHL.U32 R6, R100, 0x80, RZ ;  /* 0x0000008064067824 */ /* 0x000fe200078e00ff */
[----:B------:R-:W-:Y:S01]  /*2040*/  UIADD3 UR42, UR43, UR42, URZ ;  /* 0x0000002a2b2a7290 */ /* 0x000fe2000fffe03f */
[----:B------:R-:W-:Y:S01]  /*2050*/  SHF.R.S32.HI R11, RZ, 0x1f, R99 ;  /* 0x0000001fff0b7819 */ /* 0x000fe20000011463 */
[----:B------:R-:W-:Y:S01]  /*2060*/  UISETP.GE.U32.AND UP1, UPT, UR43, 0x5, UPT ;  /* 0x000000052b00788c */ /* 0x000fe2000bf26070 */
[----:B------:R-:W-:Y:S01]  /*2070*/  IMAD.SHL.U32 R10, R101, 0x80, RZ ;  /* 0x00000080650a7824 */ /* 0x000fe200078e00ff */
[----:B------:R-:W-:Y:S01]  /*2080*/  ULDC UR7, c[0x0][0x288] ;  /* 0x0000a20000077ab9 */ /* 0x000fe20000000800 */
[C---:B------:R-:W-:Y:S01]  /*2090*/  LOP3.LUT R8, R6.reuse, 0x6, R93, 0xf8, !PT ;  /* 0x0000000606087812 */ /* 0x040fe200078ef85d */
[----:B------:R-:W-:Y:S01]  /*20a0*/  UISETP.GT.U32.AND UP0, UPT, UR42, 0x4, UPT ;  /* 0x000000042a00788c */ /* 0x000fe2000bf04070 */
[----:B------:R-:W-:Y:S01]  /*20b0*/  ISETP.GE.AND P0, PT, R6, UR7, PT ;  /* 0x0000000706007c0c */ /* 0x000fe2000bf06270 */
[----:B------:R-:W-:Y:S01]  /*20c0*/  ULDC.64 UR4, c[0x0][0x5d0] ;  /* 0x0001740000047ab9 */ /* 0x000fe20000000a00 */
[--C-:B------:R-:W-:Y:S01]  /*20d0*/  SHF.R.S32.HI R9, RZ, 0x1f, R8.reuse ;  /* 0x0000001fff097819 */ /* 0x100fe20000011408 */
[----:B------:R-:W-:Y:S01]  /*20e0*/  ULDC UR10, c[0x0][0x284] ;  /* 0x0000a100000a7ab9 */ /* 0x000fe20000000800 */
[----:B------:R-:W-:Y:S01]  /*20f0*/  IMAD R0, R11, UR4, RZ ;  /* 0x000000040b007c24 */ /* 0x000fe2000f8e02ff */
[----:B------:R-:W-:Y:S01]  /*2100*/  UISETP.LT.U32.AND UP0, UPT, UR43, 0x5, UP0 ;  /* 0x000000052b00788c */ /* 0x000fe20008701070 */
[----:B------:R-:W-:Y:S01]  /*2110*/  ISETP.GE.OR P0, PT, R10, UR10, P0 ;  /* 0x0000000a0a007c0c */ /* 0x000fe20008706670 */
[----:B------:R-:W-:Y:S01]  /*2120*/  IMAD.WIDE.U32 R4, R99, UR4, R8 ;  /* 0x0000000463047c25 */ /* 0x000fe2000f8e0008 */
[----:B------:R-:W-:Y:S01]  /*2130*/  ULDC.64 UR8, c[0x0][0x5c8] ;  /* 0x0001720000087ab9 */ /* 0x000fe20000000a00 */
[----:B------:R-:W-:-:S02]  /*2140*/  USEL UR6, URZ, 0x1, !UP0 ;  /* 0x000000013f067887 */ /* 0x000fc4000c000000 */
[----:B------:R-:W-:Y:S01]  /*2150*/  IMAD R3, R99, UR5, R0 ;  /* 0x0000000563037c24 */ /* 0x000fe2000f8e0200 */
[----:B------:R-:W-:Y:S01]  /*2160*/  @UP1 UIMAD.WIDE.U32 UR4, UR42, -0x33333333, URZ ;  /* 0xcccccccd2a0418a5 */ /* 0x000fe2000f8e003f */
[----:B------:R-:W-:Y:S01]  /*2170*/  IMAD.WIDE R100, R101, 0x80, R22 ;  /* 0x0000008065647825 */ /* 0x000fe200078e0216 */
[----:B------:R-:W-:Y:S02]  /*2180*/  ULOP3.LUT UR40, UR40, UR6, URZ, 0x3c, !UPT ;  /* 0x0000000628287292 */ /* 0x000fe4000f8e3c3f */
[----:B------:R-:W-:Y:S01]  /*2190*/  @UP1 USHF.R.U32.HI UR4, URZ, 0x2, UR5 ;  /* 0x000000023f041899 */ /* 0x000fe20008011605 */
[----:B------:R-:W-:Y:S02]  /*21a0*/  IMAD.IADD R5, R5, 0x1, R3 ;  /* 0x0000000105057824 */ /* 0x000fe400078e0203 */
[----:B------:R-:W-:Y:S01]  /*21b0*/  IMAD R3, R101, UR8, RZ ;  /* 0x0000000865037c24 */ /* 0x000fe2000f8e02ff */
[----:B------:R-:W-:Y:S01]  /*21c0*/  @UP1 ULOP3.LUT UR40, UR40, 0x1, UR4, 0x78, !UPT ;  /* 0x0000000128281892 */ /* 0x000fe2000f8e7804 */
[----:B------:R-:W-:-:S04]  /*21d0*/  IMAD.WIDE.U32 R102, R100, UR8, R4 ;  /* 0x0000000864667c25 */ /* 0x000fc8000f8e0004 */
[----:B------:R-:W-:Y:S02]  /*21e0*/  IMAD R7, R100, UR9, R3 ;  /* 0x0000000964077c24 */ /* 0x000fe4000f8e0203 */
[----:B------:R-:W-:Y:S01]  /*21f0*/  IMAD.MOV.U32 R0, RZ, RZ, -0x1 ;  /* 0xffffffffff007424 */ /* 0x000fe200078e00ff */
[----:B------:R-:W-:Y:S06]  /*2200*/  @P0 BRA `(.L_x_28) ;  /* 0x00000040001c0947 */ /* 0x000fec0003800000 */
[----:B-----5:R-:W-:Y:S01]  /*2210*/  FSETP.NEU.AND P0, PT, R88, RZ, PT ;  /* 0x000000ff5800720b */ /* 0x020fe20003f0d000 */
[----:B------:R-:W-:Y:S01]  /*2220*/  IMAD.IADD R4, R89, 0x1, -R6 ;  /* 0x0000000159047824 */ /* 0x000fe200078e0a06 */
[----:B------:R-:W-:Y:S01]  /*2230*/  BSSY B0, `(.L_x_28) ;  /* 0x0000404000007945 */ /* 0x000fe20003800000 */
[----:B------:R-:W-:Y:S02]  /*2240*/  IMAD.IADD R3, R97, 0x1, -R10 ;  /* 0x0000000161037824 */ /* 0x000fe400078e0a0a */
[----:B------:R-:W-:Y:S01]  /*2250*/  IMAD.IADD R113, R103, 0x1, R7 ;  /* 0x0000000167717824 */ /* 0x000fe200078e0207 */
[----:B------:R-:W-:-:S04]  /*2260*/  ISETP.GT.AND P2, PT, R4, RZ, PT ;  /* 0x000000ff0400720c */ /* 0x000fc80003f44270 */
[----:B------:R-:W-:-:S03]  /*2270*/  ISETP.GT.AND P1, PT, R3, RZ, P2 ;  /* 0x000000ff0300720c */ /* 0x000fc60001724270 */
[----:B------:R-:W-:Y:S10]  /*2280*/  @!P0 BRA `(.L_x_29) ;  /* 0x0000002c00288947 */ /* 0x000ff40003800000 */
[----:B------:R-:W0:Y:S01]  /*2290*/  LDC.64 R106, c[0x0][0x5b8] ;  /* 0x00016e00ff6a7b82 */ /* 0x000e220000000a00 */
[----:B------:R-:W-:-:S07]  /*22a0*/  ULDC.64 UR4, c[0x0][0x5c0] ;  /* 0x0001700000047ab9 */ /* 0x000fce0000000a00 */
[----:B------:R-:W1:Y:S08]  /*22b0*/  LDC.64 R108, c[0x0][0x5b0] ;  /* 0x00016c00ff6c7b82 */ /* 0x000e700000000a00 */
[----:B------:R-:W2:Y:S01]  /*22c0*/  LDC.64 R110, c[0x0][0x5a8] ;  /* 0x00016a00ff6e7b82 */ /* 0x000ea20000000a00 */
[-C--:B0-----:R-:W-:Y:S02]  /*22d0*/  IMAD R6, R11, R106.reuse, RZ ;  /* 0x0000006a0b067224 */ /* 0x081fe400078e02ff */
[----:B------:R-:W-:-:S04]  /*22e0*/  IMAD.WIDE.U32 R104, R99, R106, R8 ;  /* 0x0000006a63687225 */ /* 0x000fc800078e0008 */
[----:B------:R-:W-:Y:S02]  /*22f0*/  IMAD R103, R99, R107, R6 ;  /* 0x0000006b63677224 */ /* 0x000fe400078e0206 */
[-C--:B-1----:R-:W-:Y:S02]  /*2300*/  IMAD R5, R101, R108.reuse, RZ ;  /* 0x0000006c65057224 */ /* 0x082fe400078e02ff */
[----:B------:R-:W-:Y:S02]  /*2310*/  IMAD.IADD R13, R105, 0x1, R103 ;  /* 0x00000001690d7824 */ /* 0x000fe400078e0267 */
[----:B------:R-:W-:Y:S02]  /*2320*/  IMAD.MOV.U32 R12, RZ, RZ, R104 ;  /* 0x000000ffff0c7224 */ /* 0x000fe400078e0068 */
[C---:B------:R-:W-:Y:S02]  /*2330*/  IMAD R107, R100.reuse, R109, R5 ;  /* 0x0000006d646b7224 */ /* 0x040fe400078e0205 */
[----:B------:R-:W-:-:S04]  /*2340*/  IMAD.WIDE.U32 R6, R100, R108, R12 ;  /* 0x0000006c64067225 */ /* 0x000fc800078e000c */
[----:B------:R-:W-:Y:S01]  /*2350*/  IMAD.IADD R5, R7, 0x1, R107 ;  /* 0x0000000107057824 */ /* 0x000fe200078e026b */
[----:B--2---:R-:W-:-:S04]  /*2360*/  LEA R14, P0, R6, R110, 0x1 ;  /* 0x0000006e060e7211 */ /* 0x004fc800078008ff */
[----:B------:R-:W-:-:S05]  /*2370*/  LEA.HI.X R15, R6, R111, R5, 0x1, P0 ;  /* 0x0000006f060f7211 */ /* 0x000fca00000f0c05 */
[----:B------:R0:W2:Y:S01]  /*2380*/  @P1 LDG.E.LTC128B.U16 R5, desc[UR36][R14.64] ;  /* 0x000000240e051981 */ /* 0x0000a2000c1e1520 */
[----:B------:R-:W-:Y:S01]  /*2390*/  LEA R10, P0, R102, UR4, 0x1 ;  /* 0x00000004660a7c11 */ /* 0x000fe2000f8008ff */
[----:B------:R-:W-:Y:S01]  /*23a0*/  IMAD.WIDE.U32 R6, R100, R108, R8 ;  /* 0x0000006c64067225 */ /* 0x000fe200078e0008 */
[----:B------:R-:W-:Y:S03]  /*23b0*/  BSSY B1, `(.L_x_30) ;  /* 0x0000012000017945 */ /* 0x000fe60003800000 */
[----:B------:R-:W-:Y:S02]  /*23c0*/  IMAD.IADD R7, R107, 0x1, R7 ;  /* 0x000000016b077824 */ /* 0x000fe400078e0207 */
[----:B------:R-:W-:Y:S01]  /*23d0*/  IMAD.WIDE.U32 R20, R99, R106, R6 ;  /* 0x0000006a63147225 */ /* 0x000fe200078e0006 */
[----:B0-----:R-:W-:-:S03]  /*23e0*/  SHF.L.U64.HI R15, R108, 0x3, R109 ;  /* 0x000000036c0f7819 */ /* 0x001fc6000001026d */
[----:B------:R-:W-:Y:S01]  /*23f0*/  IMAD.IADD R7, R103, 0x1, R21 ;  /* 0x0000000167077824 */ /* 0x000fe200078e0215 */
[----:B------:R-:W-:Y:S01]  /*2400*/  LEA R6, P4, R20, R110, 0x1 ;  /* 0x0000006e14067211 */ /* 0x000fe200078808ff */
[----:B------:R-:W-:-:S03]  /*2410*/  IMAD.SHL.U32 R14, R108, 0x8, RZ ;  /* 0x000000086c0e7824 */ /* 0x000fc600078e00ff */
[----:B------:R-:W-:Y:S01]  /*2420*/  LEA.HI.X R7, R20, R111, R7, 0x1, P4 ;  /* 0x0000006f14077211 */ /* 0x000fe200020f0c07 */
[----:B--2---:R-:W-:-:S05]  /*2430*/  HADD2.F32 R11, -RZ, R5.H0_H0 ;  /* 0x20000005ff0b7230 */ /* 0x004fca0000004100 */
[----:B------:R-:W-:-:S04]  /*2440*/  FMUL R11, R11, R88 ;  /* 0x000000580b0b7220 */ /* 0x000fc80000400000 */
[----:B------:R-:W-:Y:S01]  /*2450*/  FFMA R24, R24, R19, R11 ;  /* 0x0000001318187223 */ /* 0x000fe2000000000b */
[----:B------:R-:W-:Y:S02]  /*2460*/  LEA.HI.X R11, R102, UR5, R113, 0x1, P0 ;  /* 0x00000005660b7c11 */ /* 0x000fe400080f0c71 */
[----:B------:R-:W-:Y:S02]  /*2470*/  ISETP.GT.AND P0, PT, R4, 0x1, PT ;  /* 0x000000010400780c */ /* 0x000fe40003f04270 */
[----:B------:R-:W-:Y:S02]  /*2480*/  F2FP.F16.F32.PACK_AB R24, RZ, R24 ;  /* 0x00000018ff18723e */ /* 0x000fe400000000ff */
[----:B------:R-:W-:-:S03]  /*2490*/  ISETP.GT.AND P3, PT, R3, RZ, P0 ;  /* 0x000000ff0300720c */ /* 0x000fc60000764270 */
[----:B------:R0:W-:Y:S10]  /*24a0*/  @P1 STG.E.U16 desc[UR36][R10.64], R24 ;  /* 0x000000180a001986 */ /* 0x0001f4000c101524 */
[----:B------:R-:W-:Y:S05]  /*24b0*/  @!P3 BRA `(.L_x_31) ;  /* 0x000000000004b947 */ /* 0x000fea0003800000 */
[----:B------:R1:W5:Y:S02]  /*24c0*/  LDG.E.LTC128B.U16 R5, desc[UR36][R6.64+0x2] ;  /* 0x0000022406057981 */ /* 0x000364000c1e1520 */
.L_x_31:
[----:B------:R-:W-:Y:S05]  /*24d0*/  BSYNC B1 ;  /* 0x0000000000017941 */ /* 0x000fea0003800000 */
.L_x_30:
[----:B-----5:R-:W-:Y:S01]  /*24e0*/  HADD2.F32 R101, -RZ, R5.H0_H0 ;  /* 0x20000005ff657230 */ /* 0x020fe20000004100 */
[----:B------:R-:W-:Y:S01]  /*24f0*/  ISETP.GT.AND P2, PT, R3, 0x8, P2 ;  /* 0x000000080300780c */ /* 0x000fe20001744270 */
[----:B------:R-:W-:Y:S01]  /*2500*/  IMAD.WIDE.U32 R20, R100, R108, R14 ;  /* 0x0000006c64147225 */ /* 0x000fe200078e000e */
[----:B0-----:R-:W-:-:S03]  /*2510*/  PRMT R24, R5, 0x7610, R24 ;  /* 0x0000761005187816 */ /* 0x001fc60000000018 */
[----:B------:R-:W-:Y:S01]  /*2520*/  FMUL R12, R101, R88 ;  /* 0x00000058650c7220 */ /* 0x000fe20000400000 */
[----:B------:R-:W-:Y:S01]  /*2530*/  IMAD.IADD R107, R107, 0x1, R21 ;  /* 0x000000016b6b7824 */ /* 0x000fe200078e0215 */
[----:B------:R-:W-:Y:S02]  /*2540*/  IADD3 R104, P1, R104, R20, RZ ;  /* 0x0000001468687210 */ /* 0x000fe40007f3e0ff */
[----:B------:R-:W-:-:S03]  /*2550*/  FFMA R12, R25, R19, R12 ;  /* 0x00000013190c7223 */ /* 0x000fc6000000000c */
[----:B------:R-:W-:Y:S01]  /*2560*/  IMAD.X R13, R107, 0x1, R13, P1 ;  /* 0x000000016b0d7824 */ /* 0x000fe200008e060d */
[C---:B------:R-:W-:Y:S02]  /*2570*/  LEA R14, P1, R104.reuse, R110, 0x1 ;  /* 0x0000006e680e7211 */ /* 0x040fe400078208ff */
[----:B------:R-:W-:Y:S02]  /*2580*/  F2FP.F16.F32.PACK_AB R12, RZ, R12 ;  /* 0x0000000cff0c723e */ /* 0x000fe400000000ff */
[----:B------:R-:W-:Y:S02]  /*2590*/  LEA.HI.X R15, R104, R111, R13, 0x1, P1 ;  /* 0x0000006f680f7211 */ /* 0x000fe400008f0c0d */
[----:B------:R-:W-:-:S05]  /*25a0*/  PRMT R21, R12, 0x7610, R21 ;  /* 0x000076100c157816 */ /* 0x000fca0000000015 */
[----:B------:R0:W-:Y:S04]  /*25b0*/  @P3 STG.E.U16 desc[UR36][R10.64+0x2], R21 ;  /* 0x000002150a003986 */ /* 0x0001e8000c101524 */
[----:B------:R-:W2:Y:S01]  /*25c0*/  @P2 LDG.E.LTC128B.U16 R24, desc[UR36][R14.64] ;  /* 0x000000240e182981 */ /* 0x000ea2000c1e1520 */
[----:B------:R-:W-:Y:S01]  /*25d0*/  IADD3 R20, P1, R8, R20, RZ ;  /* 0x0000001408147210 */ /* 0x000fe20007f3e0ff */
[----:B------:R-:W-:Y:S01]  /*25e0*/  BSSY B1, `(.L_x_32) ;  /* 0x0000011000017945 */ /* 0x000fe20003800000 */
[C---:B------:R-:W-:Y:S02]  /*25f0*/  SHF.L.U64.HI R13, R92.reuse, 0x1, R91 ;  /* 0x000000015c0d7819 */ /* 0x040fe4000001025b */
[----:B------:R-:W-:Y:S01]  /*2600*/  ISETP.GT.AND P0, PT, R3, 0x8, P0 ;  /* 0x000000080300780c */ /* 0x000fe20000704270 */
[----:B0-----:R-:W-:Y:S01]  /*2610*/  IMAD.X R21, R9, 0x1, R107, P1 ;  /* 0x0000000109157824 */ /* 0x001fe200008e066b */
[----:B------:R-:W-:Y:S01]  /*2620*/  LEA R12, P1, R92, R10, 0x1 ;  /* 0x0000000a5c0c7211 */ /* 0x000fe200078208ff */
[----:B------:R-:W-:-:S04]  /*2630*/  IMAD.WIDE.U32 R20, R99, R106, R20 ;  /* 0x0000006a63147225 */ /* 0x000fc800078e0014 */
[----:B------:R-:W-:Y:S01]  /*2640*/  IMAD.X R13, R13, 0x1, R11, P1 ;  /* 0x000000010d0d7824 */ /* 0x000fe200008e060b */
[----:B------:R-:W-:Y:S01]  /*2650*/  LEA R8, P3, R20, R110, 0x1 ;  /* 0x0000006e14087211 */ /* 0x000fe200078608ff */
[----:B------:R-:W-:-:S05]  /*2660*/  IMAD.IADD R9, R103, 0x1, R21 ;  /* 0x0000000167097824 */ /* 0x000fca00078e0215 */
[----:B------:R-:W-:Y:S01]  /*2670*/  LEA.HI.X R9, R20, R111, R9, 0x1, P3 ;  /* 0x0000006f14097211 */ /* 0x000fe200018f0c09 */
[----:B--2---:R-:W-:-:S05]  /*2680*/  HADD2.F32 R5, -RZ, R24.H0_H0 ;  /* 0x20000018ff057230 */ /* 0x004fca0000004100 */
[----:B------:R-:W-:-:S04]  /*2690*/  FMUL R5, R5, R88 ;  /* 0x0000005805057220 */ /* 0x000fc80000400000 */
[----:B------:R-:W-:-:S05]  /*26a0*/  FFMA R5, R26, R19, R5 ;  /* 0x000000131a057223 */ /* 0x000fca0000000005 */
[----:B------:R-:W-:-:S05]  /*26b0*/  F2FP.F16.F32.PACK_AB R5, RZ, R5 ;  /* 0x00000005ff05723e */ /* 0x000fca00000000ff */
[----:B------:R0:W-:Y:S01]  /*26c0*/  @P2 STG.E.U16 desc[UR36][R12.64], R5 ;  /* 0x000000050c002986 */ /* 0x0001e2000c101524 */
[----:B------:R-:W-:Y:S05]  /*26d0*/  @!P0 BRA `(.L_x_33) ;  /* 0x0000000000048947 */ /* 0x000fea0003800000 */
[----:B------:R2:W5:Y:S02]  /*26e0*/  LDG.E.LTC128B.U16 R24, desc[UR36][R8.64+0x2] ;  /* 0x0000022408187981 */ /* 0x000564000c1e1520 */
.L_x_33:
[----:B------:R-:W-:Y:S05]  /*26f0*/  BSYNC B1 ;  /* 0x0000000000017941 */ /* 0x000fea0003800000 */
.L_x_32:
[----:B0----5:R-:W-:Y:S01]  /*2700*/  HADD2.F32 R5, -RZ, R24.H0_H0 ;  /* 0x20000018ff057230 */ /* 0x021fe20000004100 */
[----:B------:R-:W-:Y:S01]  /*2710*/  ISETP.GT.AND P1, PT, R4, 0x8, PT ;  /* 0x000000080400780c */ /* 0x000fe20003f24270 */
[----:B------:R-:W-:Y:S03]  /*2720*/  BSSY B1, `(.L_x_34) ;  /* 0x0000008000017945 */ /* 0x000fe60003800000 */
[----:B------:R-:W-:Y:S01]  /*2730*/  FMUL R14, R5, R88 ;  /* 0x00000058050e7220 */ /* 0x000fe20000400000 */
[----:B------:R-:W-:-:S03]  /*2740*/  ISETP.GT.AND P2, PT, R3, RZ, P1 ;  /* 0x000000ff0300720c */ /* 0x000fc60000f44270 */
[----:B------:R-:W-:-:S05]  /*2750*/  FFMA R14, R27, R19, R14 ;  /* 0x000000131b0e7223 */ /* 0x000fca000000000e */
[----:B------:R-:W-:-:S05]  /*2760*/  F2FP.F16.F32.PACK_AB R14, RZ, R14 ;  /* 0x0000000eff0e723e */ /* 0x000fca00000000ff */
[----:B------:R0:W-:Y:S01]  /*2770*/  @P0 STG.E.U16 desc[UR36][R12.64+0x2], R14 ;  /* 0x0000020e0c000986 */ /* 0x0001e2000c101524 */
[----:B------:R-:W-:Y:S05]  /*2780*/  @!P2 BRA `(.L_x_35) ;  /* 0x000000000004a947 */ /* 0x000fea0003800000 */
[----:B------:R3:W5:Y:S02]  /*2790*/  LDG.E.LTC128B.U16 R24, desc[UR36][R6.64+0x10] ;  /* 0x0000102406187981 */ /* 0x000764000c1e1520 */
.L_x_35:
[----:B------:R-:W-:Y:S05]  /*27a0*/  BSYNC B1 ;  /* 0x0000000000017941 */ /* 0x000fea0003800000 */
.L_x_34:
[----:B-----5:R-:W-:Y:S01]  /*27b0*/  HADD2.F32 R5, -RZ, R24.H0_H0 ;  /* 0x20000018ff057230 */ /* 0x020fe20000004100 */
        /* <DEDUP_REMOVED lines=9> */
.L_x_37:
[----:B------:R-:W-:Y:S05]  /*2850*/  BSYNC B1 ;  /* 0x0000000000017941 */ /* 0x000fea0003800000 */
.L_x_36:
[----:B----45:R-:W-:Y:S01]  /*2860*/  HADD2.F32 R5, -RZ, R24.H0_H0 ;  /* 0x20000018ff057230 */ /* 0x030fe20000004100 */
[----:B------:R-:W-:Y:S01]  /*2870*/  ISETP.GT.AND P1, PT, R3, 0x8, P1 ;  /* 0x000000080300780c */ /* 0x000fe20000f24270 */
[----:B------:R-:W-:Y:S03]  /*2880*/  BSSY B1, `(.L_x_38) ;  /* 0x0000007000017945 */ /* 0x000fe60003800000 */
[----:B0-----:R-:W-:-:S04]  /*2890*/  FMUL R14, R5, R88 ;  /* 0x00000058050e7220 */ /* 0x001fc80000400000 */
[----:B------:R-:W-:-:S05]  /*28a0*/  FFMA R14, R29, R19, R14 ;  /* 0x000000131d0e7223 */ /* 0x000fca000000000e */
[----:B------:R-:W-:-:S05]  /*28b0*/  F2FP.F16.F32.PACK_AB R14, RZ, R14 ;  /* 0x0000000eff0e723e */ /* 0x000fca00000000ff */
[----:B------:R0:W-:Y:S01]  /*28c0*/  @P3 STG.E.U16 desc[UR36][R10.64+0x12], R14 ;  /* 0x0000120e0a003986 */ /* 0x0001e2000c101524 */
[----:B------:R-:W-:Y:S05]  /*28d0*/  @!P1 BRA `(.L_x_39) ;  /* 0x0000000000049947 */ /* 0x000fea0003800000 */
[----:B------:R4:W5:Y:S02]  /*28e0*/  LDG.E.LTC128B.U16 R24, desc[UR36][R8.64+0x10] ;  /* 0x0000102408187981 */ /* 0x000964000c1e1520 */
.L_x_39:
[----:B------:R-:W-:Y:S05]  /*28f0*/  BSYNC B1 ;  /* 0x0000000000017941 */ /* 0x000fea0003800000 */
.L_x_38:
[----:B-----5:R-:W-:Y:S01]  /*2900*/  HADD2.F32 R5, -RZ, R24.H0_H0 ;  /* 0x20000018ff057230 */ /* 0x020fe20000004100 */
[----:B------:R-:W-:Y:S01]  /*2910*/  ISETP.GT.AND P0, PT, R3, 0x8, P0 ;  /* 0x000000080300780c */ /* 0x000fe20000704270 */
[----:B------:R-:W-:Y:S03]  /*2920*/  BSSY B1, `(.L_x_40) ;  /* 0x0000007000017945 */ /* 0x000fe60003800000 */
[----:B------:R-:W-:-:S04]  /*2930*/  FMUL R5, R5, R88 ;  /* 0x0000005805057220 */ /* 0x000fc80000400000 */
[----:B------:R-:W-:-:S05]  /*2940*/  FFMA R5, R30, R19, R5 ;  /* 0x000000131e057223 */ /* 0x000fca0000000005 */
[----:B------:R-:W-:-:S05]  /*2950*/  F2FP.F16.F32.PACK_AB R5, RZ, R5 ;  /* 0x00000005ff05723e */ /* 0x000fca00000000ff */
[----:B------:R0:W-:Y:S01]  /*2960*/  @P1 STG.E.U16 desc[UR36][R12.64+0x10], R5 ;  /* 0x000010050c001986 */ /* 0x0001e2000c101524 */
[----:B------:R-:W-:Y:S05]  /*2970*/  @!P0 BRA `(.L_x_41) ;  /* 0x0000000000048947 */ /* 0x000fea0003800000 */
[----:B------:R0:W5:Y:S02]  /*2980*/  LDG.E.LTC128B.U16 R24, desc[UR36][R8.64+0x12] ;  /* 0x0000122408187981 */ /* 0x000164000c1e1520 */
.L_x_41:
[----:B------:R-:W-:Y:S05]  /*2990*/  BSYNC B1 ;  /* 0x0000000000017941 */ /* 0x000fea0003800000 */
.L_x_40:
        /* <DEDUP_REMOVED lines=10> */
.L_x_43:
[----:B------:R-:W-:Y:S05]  /*2a40*/  BSYNC B1 ;  /* 0x0000000000017941 */ /* 0x000fea0003800000 */
.L_x_42:
        /* <DEDUP_REMOVED lines=10> */
.L_x_45:
[----:B------:R-:W-:Y:S05]  /*2af0*/  BSYNC B1 ;  /* 0x0000000000017941 */ /* 0x000fea0003800000 */
.L_x_44:
[----:B0----5:R-:W-:Y:S01]  /*2b00*/  HADD2.F32 R5, -RZ, R24.H0_H0 ;  /* 0x20000018ff057230 */ /* 0x021fe20000004100 */
        /* <DEDUP_REMOVED lines=8> */
.L_x_47:
[----:B------:R-:W-:Y:S05]  /*2b90*/  BSYNC B1 ;  /* 0x0000000000017941 */ /* 0x000fea0003800000 */
.L_x_46:
        /* <DEDUP_REMOVED lines=9> */
.L_x_49:
[----:B------:R-:W-:Y:S05]  /*2c30*/  BSYNC B1 ;  /* 0x0000000000017941 */ /* 0x000fea0003800000 */
.L_x_48:
        /* <DEDUP_REMOVED lines=10> */
.L_x_51:
[----:B------:R-:W-:Y:S05]  /*2ce0*/  BSYNC B1 ;  /* 0x0000000000017941 */ /* 0x000fea0003800000 */
.L_x_50:
        /* <DEDUP_REMOVED lines=10> */
.L_x_53:
[----:B------:R-:W-:Y:S05]  /*2d90*/  BSYNC B1 ;  /* 0x0000000000017941 */ /* 0x000fea0003800000 */
.L_x_52:
        /* <DEDUP_REMOVED lines=9> */
.L_x_55:
[----:B------:R-:W-:Y:S05]  /*2e30*/  BSYNC B1 ;  /* 0x0000000000017941 */ /* 0x000fea0003800000 */
.L_x_54:
        /* <DEDUP_REMOVED lines=9> */
.L_x_57:
[----:B------:R-:W-:Y:S05]  /*2ed0*/  BSYNC B1 ;  /* 0x0000000000017941 */ /* 0x000fea0003800000 */
.L_x_56:
        /* <DEDUP_REMOVED lines=10> */
.L_x_59:
[----:B------:R-:W-:Y:S05]  /*2f80*/  BSYNC B1 ;  /* 0x0000000000017941 */ /* 0x000fea0003800000 */
.L_x_58:
        /* <DEDUP_REMOVED lines=10> */
.L_x_61:
[----:B------:R-:W-:Y:S05]  /*3030*/  BSYNC B1 ;  /* 0x0000000000017941 */ /* 0x000fea0003800000 */
.L_x_60:
        /* <DEDUP_REMOVED lines=9> */
.L_x_63:
[----:B------:R-:W-:Y:S05]  /*30d0*/  BSYNC B1 ;  /* 0x0000000000017941 */ /* 0x000fea0003800000 */
.L_x_62:
        /* <DEDUP_REMOVED lines=9> */
.L_x_65:
[----:B------:R-:W-:Y:S05]  /*3170*/  BSYNC B1 ;  /* 0x0000000000017941 */ /* 0x000fea0003800000 */
.L_x_64:
        /* <DEDUP_REMOVED lines=10> */
.L_x_67:
[----:B------:R-:W-:Y:S05]  /*3220*/  BSYNC B1 ;  /* 0x0000000000017941 */ /* 0x000fea0003800000 */
.L_x_66:
        /* <DEDUP_REMOVED lines=10> */
.L_x_69:
[----:B------:R-:W-:Y:S05]  /*32d0*/  BSYNC B1 ;  /* 0x0000000000017941 */ /* 0x000fea0003800000 */
.L_x_68:
        /* <DEDUP_REMOVED lines=9> */
.L_x_71:
[----:B------:R-:W-:Y:S05]  /*3370*/  BSYNC B1 ;  /* 0x0000000000017941 */ /* 0x000fea0003800000 */
.L_x_70:
        /* <DEDUP_REMOVED lines=9> */
.L_x_73:
[----:B------:R-:W-:Y:S05]  /*3410*/  BSYNC B1 ;  /* 0x0000000000017941 */ /* 0x000fea0003800000 */
.L_x_72:
        /* <DEDUP_REMOVED lines=10> */
.L_x_75:
[----:B------:R-:W-:Y:S05]  /*34c0*/  BSYNC B1 ;  /* 0x0000000000017941 */ /* 0x000fea0003800000 */
.L_x_74:
        /* <DEDUP_REMOVED lines=10> */
.L_x_77:
[----:B------:R-:W-:Y:S05]  /*3570*/  BSYNC B1 ;  /* 0x0000000000017941 */ /* 0x000fea0003800000 */
.L_x_76:
        /* <DEDUP_REMOVED lines=9> */
.L_x_79:
[----:B------:R-:W-:Y:S05]  /*3610*/  BSYNC B1 ;  /* 0x0000000000017941 */ /* 0x000fea0003800000 */
.L_x_78:
        /* <DEDUP_REMOVED lines=9> */
.L_x_81:
[----:B------:R-:W-:Y:S05]  /*36b0*/  BSYNC B1 ;  /* 0x0000000000017941 */ /* 0x000fea0003800000 */
.L_x_80:
        /* <DEDUP_REMOVED lines=10> */
.L_x_83:
[----:B------:R-:W-:Y:S05]  /*3760*/  BSYNC B1 ;  /* 0x0000000000017941 */ /* 0x000fea0003800000 */
.L_x_82:
        /* <DEDUP_REMOVED lines=10> */
.L_x_85:
[----:B------:R-:W-:Y:S05]  /*3810*/  BSYNC B1 ;  /* 0x0000000000017941 */ /* 0x000fea0003800000 */
.L_x_84:
        /* <DEDUP_REMOVED lines=9> */
.L_x_87:
[----:B------:R-:W-:Y:S05]  /*38b0*/  BSYNC B1 ;  /* 0x0000000000017941 */ /* 0x000fea0003800000 */
.L_x_86:
        /* <DEDUP_REMOVED lines=9> */
.L_x_89:
[----:B------:R-:W-:Y:S05]  /*3950*/  BSYNC B1 ;  /* 0x0000000000017941 */ /* 0x000fea0003800000 */
.L_x_88:
        /* <DEDUP_REMOVED lines=10> */
.L_x_91:
[----:B------:R-:W-:Y:S05]  /*3a00*/  BSYNC B1 ;  /* 0x0000000000017941 */ /* 0x000fea0003800000 */
.L_x_90:
        /* <DEDUP_REMOVED lines=10> */
.L_x_93:
[----:B------:R-:W-:Y:S05]  /*3ab0*/  BSYNC B1 ;  /* 0x0000000000017941 */ /* 0x000fea0003800000 */
.L_x_92:
        /* <DEDUP_REMOVED lines=9> */
.L_x_95:
[----:B------:R-:W-:Y:S05]  /*3b50*/  BSYNC B1 ;  /* 0x0000000000017941 */ /* 0x000fea0003800000 */
.L_x_94:
        /* <DEDUP_REMOVED lines=9> */
.L_x_97:
[----:B------:R-:W-:Y:S05]  /*3bf0*/  BSYNC B1 ;  /* 0x0000000000017941 */ /* 0x000fea0003800000 */
.L_x_96:
        /* <DEDUP_REMOVED lines=10> */
.L_x_99:
[----:B------:R-:W-:Y:S05]  /*3ca0*/  BSYNC B1 ;  /* 0x0000000000017941 */ /* 0x000fea0003800000 */
.L_x_98:
        /* <DEDUP_REMOVED lines=10> */
.L_x_101:
[----:B------:R-:W-:Y:S05]  /*3d50*/  BSYNC B1 ;  /* 0x0000000000017941 */ /* 0x000fea0003800000 */
.L_x_100:
        /* <DEDUP_REMOVED lines=9> */
.L_x_103:
[----:B------:R-:W-:Y:S05]  /*3df0*/  BSYNC B1 ;  /* 0x0000000000017941 */ /* 0x000fea0003800000 */
.L_x_102:
        /* <DEDUP_REMOVED lines=9> */
.L_x_105:
[----:B------:R-:W-:Y:S05]  /*3e90*/  BSYNC B1 ;  /* 0x0000000000017941 */ /* 0x000fea0003800000 */
.L_x_104:
        /* <DEDUP_REMOVED lines=10> */
.L_x_107:
[----:B------:R-:W-:Y:S05]  /*3f40*/  BSYNC B1 ;  /* 0x0000000000017941 */ /* 0x000fea0003800000 */
.L_x_106:
        /* <DEDUP_REMOVED lines=10> */
.L_x_109:
[----:B------:R-:W-:Y:S05]  /*3ff0*/  BSYNC B1 ;  /* 0x0000000000017941 */ /* 0x000fea0003800000 */
.L_x_108:
        /* <DEDUP_REMOVED lines=9> */
.L_x_111:
[----:B------:R-:W-:Y:S05]  /*4090*/  BSYNC B1 ;  /* 0x0000000000017941 */ /* 0x000fea0003800000 */
.L_x_110:
        /* <DEDUP_REMOVED lines=9> */
.L_x_113:
[----:B------:R-:W-:Y:S05]  /*4130*/  BSYNC B1 ;  /* 0x0000000000017941 */ /* 0x000fea0003800000 */
.L_x_112:
        /* <DEDUP_REMOVED lines=10> */
.L_x_115:
[----:B------:R-:W-:Y:S05]  /*41e0*/  BSYNC B1 ;  /* 0x0000000000017941 */ /* 0x000fea0003800000 */
.L_x_114:
        /* <DEDUP_REMOVED lines=10> */
.L_x_117:
[----:B------:R-:W-:Y:S05]  /*4290*/  BSYNC B1 ;  /* 0x0000000000017941 */ /* 0x000fea0003800000 */
.L_x_116:
        /* <DEDUP_REMOVED lines=9> */
.L_x_119:
[----:B------:R-:W-:Y:S05]  /*4330*/  BSYNC B1 ;  /* 0x0000000000017941 */ /* 0x000fea0003800000 */
.L_x_118:
        /* <DEDUP_REMOVED lines=9> */
.L_x_121:
[----:B------:R-:W-:Y:S05]  /*43d0*/  BSYNC B1 ;  /* 0x0000000000017941 */ /* 0x000fea0003800000 */
.L_x_120:
        /* <DEDUP_REMOVED lines=10> */
.L_x_123:
[----:B------:R-:W-:Y:S05]  /*4480*/  BSYNC B1 ;  /* 0x0000000000017941 */ /* 0x000fea0003800000 */
.L_x_122:
        /* <DEDUP_REMOVED lines=10> */
.L_x_125:
[----:B------:R-:W-:Y:S05]  /*4530*/  BSYNC B1 ;  /* 0x0000000000017941 */ /* 0x000fea0003800000 */
.L_x_124:
        /* <DEDUP_REMOVED lines=9> */
.L_x_127:
[----:B------:R-:W-:Y:S05]  /*45d0*/  BSYNC B1 ;  /* 0x0000000000017941 */ /* 0x000fea0003800000 */
.L_x_126:
        /* <DEDUP_REMOVED lines=9> */
.L_x_129:
[----:B------:R-:W-:Y:S05]  /*4670*/  BSYNC B1 ;  /* 0x0000000000017941 */ /* 0x000fea0003800000 */
.L_x_128:
        /* <DEDUP_REMOVED lines=10> */
.L_x_131:
[----:B------:R-:W-:Y:S05]  /*4720*/  BSYNC B1 ;  /* 0x0000000000017941 */ /* 0x000fea0003800000 */
.L_x_130:
        /* <DEDUP_REMOVED lines=10> */
.L_x_133:
[----:B------:R-:W-:Y:S05]  /*47d0*/  BSYNC B1 ;  /* 0x0000000000017941 */ /* 0x000fea0003800000 */
.L_x_132:
        /* <DEDUP_REMOVED lines=9> */
.L_x_135:
[----:B------:R-:W-:Y:S05]  /*4870*/  BSYNC B1 ;  /* 0x0000000000017941 */ /* 0x000fea0003800000 */
.L_x_134:
        /* <DEDUP_REMOVED lines=9> */
.L_x_137:
[----:B------:R-:W-:Y:S05]  /*4910*/  BSYNC B1 ;  /* 0x0000000000017941 */ /* 0x000fea0003800000 */
.L_x_136:
        /* <DEDUP_REMOVED lines=10> */
.L_x_139:
[----:B------:R-:W-:Y:S05]  /*49c0*/  BSYNC B1 ;  /* 0x0000000000017941 */ /* 0x000fea0003800000 */
.L_x_138:
        /* <DEDUP_REMOVED lines=10> */
.L_x_141:
[----:B------:R-:W-:Y:S05]  /*4a70*/  BSYNC B1 ;  /* 0x0000000000017941 */ /* 0x000fea0003800000 */
.L_x_140:
        /* <DEDUP_REMOVED lines=9> */
.L_x_143:
[----:B------:R-:W-:Y:S05]  /*4b10*/  BSYNC B1 ;  /* 0x0000000000017941 */ /* 0x000fea0003800000 */
.L_x_142:
        /* <DEDUP_REMOVED lines=9> */
.L_x_145:
[----:B------:R-:W-:Y:S05]  /*4bb0*/  BSYNC B1 ;  /* 0x0000000000017941 */ /* 0x000fea0003800000 */
.L_x_144:
        /* <DEDUP_REMOVED lines=10> */
.L_x_147:
[----:B------:R-:W-:Y:S05]  /*4c60*/  BSYNC B1 ;  /* 0x0000000000017941 */ /* 0x000fea0003800000 */
.L_x_146:
[----:B-----5:R-:W-:Y:S01]  /*4c70*/  HADD2.F32 R5, -RZ, R24.H0_H0 ;  /* 0x20000018ff057230 */ /* 0x020fe20000004100 */
[----:B------:R-:W-:Y:S01]  /*4c80*/  ISETP.GT.AND P0, PT, R4, 0x79, PT ;  /* 0x000000790400780c */ /* 0x000fe20003f04270 */
[----:B------:R-:W-:Y:S01]  /*4c90*/  @P2 IMAD.MOV.U32 R4, RZ, RZ, R10 ;  /* 0x000000ffff042224 */ /* 0x000fe200078e000a */
[----:B------:R-:W-:Y:S02]  /*4ca0*/  BSSY B1, `(.L_x_148) ;  /* 0x000000a000017945 */ /* 0x000fe40003800000 */
[----:B------:R-:W-:Y:S01]  /*4cb0*/  FMUL R5, R5, R88 ;  /* 0x0000005805057220 */ /* 0x000fe20000400000 */
[----:B------:R-:W-:-:S03]  /*4cc0*/  ISETP.GT.AND P3, PT, R3, RZ, P0 ;  /* 0x000000ff0300720c */ /* 0x000fc60000764270 */
[----:B------:R-:W-:-:S05]  /*4cd0*/  FFMA R5, R84, R19, R5 ;  /* 0x0000001354057223 */ /* 0x000fca0000000005 */
[----:B------:R-:W-:-:S04]  /*4ce0*/  F2FP.F16.F32.PACK_AB R5, RZ, R5 ;  /* 0x00000005ff05723e */ /* 0x000fc800000000ff */
[----:B0-----:R-:W-:Y:S01]  /*4cf0*/  PRMT R14, R5, 0x7610, R14 ;  /* 0x00007610050e7816 */ /* 0x001fe2000000000e */
[----:B------:R-:W-:-:S05]  /*4d00*/  @P2 IMAD.MOV.U32 R5, RZ, RZ, R11 ;  /* 0x000000ffff052224 */ /* 0x000fca00078e000b */
[----:B------:R0:W-:Y:S01]  /*4d10*/  @P2 STG.E.U16 desc[UR36][R4.64+0xf0], R14 ;  /* 0x0000f00e04002986 */ /* 0x0001e2000c101524 */
[----:B------:R-:W-:Y:S05]  /*4d20*/  @!P3 BRA `(.L_x_149) ;  /* 0x000000000004b947 */ /* 0x000fea0003800000 */
[----:B------:R0:W5:Y:S02]  /*4d30*/  LDG.E.LTC128B.U16 R24, desc[UR36][R6.64+0xf2] ;  /* 0x0000f22406187981 */ /* 0x000164000c1e1520 */
.L_x_149:
[----:B------:R-:W-:Y:S05]  /*4d40*/  BSYNC B1 ;  /* 0x0000000000017941 */ /* 0x000fea0003800000 */
.L_x_148:
        /* <DEDUP_REMOVED lines=9> */
.L_x_151:
[----:B------:R-:W-:Y:S05]  /*4de0*/  BSYNC B1 ;  /* 0x0000000000017941 */ /* 0x000fea0003800000 */
.L_x_150:
[----:B-----5:R-:W-:Y:S01]  /*4df0*/  HADD2.F32 R5, -RZ, R24.H0_H0 ;  /* 0x20000018ff057230 */ /* 0x020fe20000004100 */
[----:B------:R-:W-:Y:S01]  /*4e00*/  ISETP.GT.AND P0, PT, R3, 0x8, P0 ;  /* 0x000000080300780c */ /* 0x000fe20000704270 */
[----:B0-----:R-:W-:Y:S01]  /*4e10*/  @P1 IMAD.MOV.U32 R4, RZ, RZ, R12 ;  /* 0x000000ffff041224 */ /* 0x001fe200078e000c */
[----:B------:R-:W-:Y:S02]  /*4e20*/  BSSY B1, `(.L_x_152) ;  /* 0x0000009000017945 */ /* 0x000fe40003800000 */
[----:B------:R-:W-:-:S04]  /*4e30*/  FMUL R5, R5, R88 ;  /* 0x0000005805057220 */ /* 0x000fc80000400000 */
[----:B------:R-:W-:-:S05]  /*4e40*/  FFMA R5, R86, R19, R5 ;  /* 0x0000001356057223 */ /* 0x000fca0000000005 */
[----:B------:R-:W-:-:S04]  /*4e50*/  F2FP.F16.F32.PACK_AB R5, RZ, R5 ;  /* 0x00000005ff05723e */ /* 0x000fc800000000ff */
[----:B-1-3--:R-:W-:Y:S01]  /*4e60*/  PRMT R6, R5, 0x7610, R6 ;  /* 0x0000761005067816 */ /* 0x00afe20000000006 */
[----:B------:R-:W-:-:S05]  /*4e70*/  @P1 IMAD.MOV.U32 R5, RZ, RZ, R13 ;  /* 0x000000ffff051224 */ /* 0x000fca00078e000d */
[----:B------:R0:W-:Y:S01]  /*4e80*/  @P1 STG.E.U16 desc[UR36][R4.64+0xf0], R6 ;  /* 0x0000f00604001986 */ /* 0x0001e2000c101524 */
[----:B------:R-:W-:Y:S05]  /*4e90*/  @!P0 BRA `(.L_x_153) ;  /* 0x0000000000048947 */ /* 0x000fea0003800000 */
[----:B------:R1:W5:Y:S02]  /*4ea0*/  LDG.E.LTC128B.U16 R24, desc[UR36][R8.64+0xf2] ;  /* 0x0000f22408187981 */ /* 0x000364000c1e1520 */
.L_x_153:
[----:B------:R-:W-:Y:S05]  /*4eb0*/  BSYNC B1 ;  /* 0x0000000000017941 */ /* 0x000fea0003800000 */
.L_x_152:
[----:B------:R-:W-:Y:S05]  /*4ec0*/  @!P0 BRA `(.L_x_154) ;  /* 0x0000001000e88947 */ /* 0x000fea0003800000 */
[----:B-----5:R-:W-:-:S05]  /*4ed0*/  HADD2.F32 R3, -RZ, R24.H0_H0 ;  /* 0x20000018ff037230 */ /* 0x020fca0000004100 */
[----:B0-----:R-:W-:-:S04]  /*4ee0*/  FMUL R4, R3, R88 ;  /* 0x0000005803047220 */ /* 0x001fc80000400000 */
[----:B------:R-:W-:-:S05]  /*4ef0*/  FFMA R4, R87, R19, R4 ;  /* 0x0000001357047223 */ /* 0x000fca0000000004 */
[----:B------:R-:W-:-:S05]  /*4f00*/  F2FP.F16.F32.PACK_AB R4, RZ, R4 ;  /* 0x00000004ff04723e */ /* 0x000fca00000000ff */
[----:B------:R3:W-:Y:S01]  /*4f10*/  STG.E.U16 desc[UR36][R12.64+0xf2], R4 ;  /* 0x0000f2040c007986 */ /* 0x0007e2000c101524 */
[----:B------:R-:W-:Y:S05]  /*4f20*/  BRA `(.L_x_154) ;  /* 0x0000001000d07947 */ /* 0x000fea0003800000 */
.L_x_29:
[----:B------:R-:W-:Y:S01]  /*4f30*/  ISETP.GT.AND P3, PT, R4, 0x1, PT ;  /* 0x000000010400780c */ /* 0x000fe20003f64270 */
[----:B------:R-:W-:Y:S01]  /*4f40*/  ULDC.64 UR4, c[0x0][0x5c0] ;  /* 0x0001700000047ab9 */ /* 0x000fe20000000a00 */
[-C--:B------:R-:W-:Y:S01]  /*4f50*/  FMUL R24, R24, R19.reuse ;  /* 0x0000001318187220 */ /* 0x080fe20000400000 */
[----:B------:R-:W-:Y:S01]  /*4f60*/  LEA R6, P4, R102, UR4, 0x1 ;  /* 0x0000000466067c11 */ /* 0x000fe2000f8808ff */
[-C--:B------:R-:W-:Y:S01]  /*4f70*/  FMUL R25, R25, R19.reuse ;  /* 0x0000001319197220 */ /* 0x080fe20000400000 */
[----:B------:R-:W-:Y:S01]  /*4f80*/  ISETP.GT.AND P0, PT, R3, RZ, P3 ;  /* 0x000000ff0300720c */ /* 0x000fe20001f04270 */
[-C--:B------:R-:W-:Y:S01]  /*4f90*/  FMUL R26, R26, R19.reuse ;  /* 0x000000131a1a7220 */ /* 0x080fe20000400000 */
[----:B------:R-:W-:Y:S01]  /*4fa0*/  F2FP.F16.F32.PACK_AB R24, RZ, R24 ;  /* 0x00000018ff18723e */ /* 0x000fe200000000ff */
[-C--:B------:R-:W-:Y:S01]  /*4fb0*/  FMUL R27, R27, R19.reuse ;  /* 0x000000131b1b7220 */ /* 0x080fe20000400000 */
[----:B------:R-:W-:Y:S01]  /*4fc0*/  LEA.HI.X R7, R102, UR5, R113, 0x1, P4 ;  /* 0x0000000566077c11 */ /* 0x000fe2000a0f0c71 */
[----:B------:R-:W-:Y:S01]  /*4fd0*/  FMUL R28, R28, R19 ;  /* 0x000000131c1c7220 */ /* 0x000fe20000400000 */
[----:B------:R-:W-:Y:S01]  /*4fe0*/  F2FP.F16.F32.PACK_AB R25, RZ, R25 ;  /* 0x00000019ff19723e */ /* 0x000fe200000000ff */
[-C--:B------:R-:W-:Y:S01]  /*4ff0*/  FMUL R29, R29, R19.reuse ;  /* 0x000000131d1d7220 */ /* 0x080fe20000400000 */
[----:B------:R-:W-:Y:S01]  /*5000*/  ISETP.GT.AND P2, PT, R3, 0x8, P2 ;  /* 0x000000080300780c */ /* 0x000fe20001744270 */
[----:B------:R-:W-:Y:S01]  /*5010*/  @P1 STG.E.U16 desc[UR36][R6.64], R24 ;  /* 0x0000001806001986 */ /* 0x000fe2000c101524 */
[----:B------:R-:W-:Y:S01]  /*5020*/  ISETP.GT.AND P1, PT, R4, 0x8, PT ;  /* 0x000000080400780c */ /* 0x000fe20003f24270 */
[-C--:B------:R-:W-:Y:S01]  /*5030*/  FMUL R30, R30, R19.reuse ;  /* 0x000000131e1e7220 */ /* 0x080fe20000400000 */
[C---:B------:R-:W-:Y:S01]  /*5040*/  SHF.L.U64.HI R5, R92.reuse, 0x1, R91 ;  /* 0x000000015c057819 */ /* 0x040fe2000001025b */
[----:B------:R-:W-:Y:S01]  /*5050*/  @P0 STG.E.U16 desc[UR36][R6.64+0x2], R25 ;  /* 0x0000021906000986 */ /* 0x000fe2000c101524 */
[----:B------:R-:W-:Y:S01]  /*5060*/  LEA R8, P5, R92, R6, 0x1 ;  /* 0x000000065c087211 */ /* 0x000fe200078a08ff */
[-C--:B------:R-:W-:Y:S01]  /*5070*/  FMUL R31, R31, R19.reuse ;  /* 0x000000131f1f7220 */ /* 0x080fe20000400000 */
[----:B------:R-:W-:Y:S01]  /*5080*/  ISETP.GT.AND P3, PT, R3, 0x8, P3 ;  /* 0x000000080300780c */ /* 0x000fe20001f64270 */
[-C--:B------:R-:W-:Y:S01]  /*5090*/  FMUL R32, R32, R19.reuse ;  /* 0x0000001320207220 */ /* 0x080fe20000400000 */
[----:B------:R-:W-:Y:S01]  /*50a0*/  ISETP.GT.AND P0, PT, R4, 0x9, PT ;  /* 0x000000090400780c */ /* 0x000fe20003f04270 */
[----:B------:R-:W-:Y:S01]  /*50b0*/  IMAD.X R9, R5, 0x1, R7, P5 ;  /* 0x0000000105097824 */ /* 0x000fe200028e0607 */
[----:B------:R-:W-:Y:S01]  /*50c0*/  ISETP.GT.AND P4, PT, R3, RZ, P1 ;  /* 0x000000ff0300720c */ /* 0x000fe20000f84270 */
[-C--:B------:R-:W-:Y:S01]  /*50d0*/  FMUL R33, R33, R19.reuse ;  /* 0x0000001321217220 */ /* 0x080fe20000400000 */
[----:B------:R-:W-:Y:S01]  /*50e0*/  F2FP.F16.F32.PACK_AB R26, RZ, R26 ;  /* 0x0000001aff1a723e */ /* 0x000fe200000000ff */
[-C--:B------:R-:W-:Y:S01]  /*50f0*/  FMUL R34, R34, R19.reuse ;  /* 0x0000001322227220 */ /* 0x080fe20000400000 */
[----:B------:R-:W-:Y:S01]  /*5100*/  ISETP.GT.AND P5, PT, R3, RZ, P0 ;  /* 0x000000ff0300720c */ /* 0x000fe200007a4270 */
[----:B------:R-:W-:Y:S01]  /*5110*/  FMUL R35, R35, R19 ;  /* 0x0000001323237220 */ /* 0x000fe20000400000 */
[----:B------:R-:W-:Y:S01]  /*5120*/  F2FP.F16.F32.PACK_AB R27, RZ, R27 ;  /* 0x0000001bff1b723e */ /* 0x000fe200000000ff */
[----:B------:R-:W-:Y:S01]  /*5130*/  @P2 STG.E.U16 desc[UR36][R8.64], R26 ;  /* 0x0000001a08002986 */ /* 0x000fe2000c101524 */
[----:B------:R-:W-:Y:S01]  /*5140*/  F2FP.F16.F32.PACK_AB R28, RZ, R28 ;  /* 0x0000001cff1c723e */ /* 0x000fe200000000ff */
[-C--:B------:R-:W-:Y:S01]  /*5150*/  FMUL R36, R36, R19.reuse ;  /* 0x0000001324247220 */ /* 0x080fe20000400000 */
[----:B------:R-:W-:Y:S01]  /*5160*/  ISETP.GT.AND P2, PT, R3, 0x8, P1 ;  /* 0x000000080300780c */ /* 0x000fe20000f44270 */
[----:B------:R-:W-:Y:S01]  /*5170*/  @P3 STG.E.U16 desc[UR36][R8.64+0x2], R27 ;  /* 0x0000021b08003986 */ /* 0x000fe2000c101524 */
[----:B------:R-:W-:Y:S01]  /*5180*/  ISETP.GT.AND P1, PT, R4, 0x10, PT ;  /* 0x000000100400780c */ /* 0x000fe20003f24270 */
[----:B------:R-:W-:Y:S01]  /*5190*/  FMUL R37, R37, R19 ;  /* 0x0000001325257220 */ /* 0x000fe20000400000 */
[----:B------:R-:W-:Y:S01]  /*51a0*/  F2FP.F16.F32.PACK_AB R29, RZ, R29 ;  /* 0x0000001dff1d723e */ /* 0x000fe200000000ff */
[----:B------:R-:W-:Y:S01]  /*51b0*/  @P4 STG.E.U16 desc[UR36][R6.64+0x10], R28 ;  /* 0x0000101c06004986 */ /* 0x000fe2000c101524 */
[C---:B------:R-:W-:Y:S01]  /*51c0*/  ISETP.GT.AND P3, PT, R3.reuse, 0x8, P0 ;  /* 0x000000080300780c */ /* 0x040fe20000764270 */
[-C--:B------:R-:W-:Y:S01]  /*51d0*/  FMUL R38, R38, R19.reuse ;  /* 0x0000001326267220 */ /* 0x080fe20000400000 */
[----:B------:R-:W-:Y:S01]  /*51e0*/  ISETP.GT.AND P0, PT, R4, 0x11, PT ;  /* 0x000000110400780c */ /* 0x000fe20003f04270 */
[----:B------:R-:W-:Y:S01]  /*51f0*/  @P5 STG.E.U16 desc[UR36][R6.64+0x12], R29 ;  /* 0x0000121d06005986 */ /* 0x000fe2000c101524 */
        /* <DEDUP_REMOVED lines=161> */
[----:B------:R-:W-:Y:S01]  /*5c10*/  FMUL R87, R87, R19 ;  /* 0x0000001357577220 */ /* 0x000fe20000400000 */
[----:B------:R-:W-:-:S02]  /*5c20*/  F2FP.F16.F32.PACK_AB R62, RZ, R62 ;  /* 0x0000003eff3e723e */ /* 0x000fc400000000ff */
[C---:B------:R-:W-:Y:S02]  /*5c30*/  ISETP.GT.AND P5, PT, R3.reuse, RZ, P0 ;  /* 0x000000ff0300720c */ /* 0x040fe400007a4270 */
[----:B------:R-:W-:Y:S01]  /*5c40*/  F2FP.F16.F32.PACK_AB R63, RZ, R63 ;  /* 0x0000003fff3f723e */ /* 0x000fe200000000ff */
[----:B------:R-:W-:Y:S01]  /*5c50*/  @P2 STG.E.U16 desc[UR36][R8.64+0x90], R62 ;  /* 0x0000903e08002986 */ /* 0x000fe2000c101524 */
[----:B------:R-:W-:Y:S02]  /*5c60*/  F2FP.F16.F32.PACK_AB R64, RZ, R64 ;  /* 0x00000040ff40723e */ /* 0x000fe400000000ff */
[C---:B------:R-:W-:Y:S01]  /*5c70*/  ISETP.GT.AND P2, PT, R3.reuse, 0x8, P1 ;  /* 0x000000080300780c */ /* 0x040fe20000f44270 */
[----:B------:R-:W-:Y:S01]  /*5c80*/  @P3 STG.E.U16 desc[UR36][R8.64+0x92], R63 ;  /* 0x0000923f08003986 */ /* 0x000fe2000c101524 */
[----:B------:R-:W-:Y:S02]  /*5c90*/  ISETP.GT.AND P1, PT, R4, 0x58, PT ;  /* 0x000000580400780c */ /* 0x000fe40003f24270 */
[----:B------:R-:W-:Y:S01]  /*5ca0*/  F2FP.F16.F32.PACK_AB R65, RZ, R65 ;  /* 0x00000041ff41723e */ /* 0x000fe200000000ff */
[----:B------:R-:W-:Y:S01]  /*5cb0*/  @P4 STG.E.U16 desc[UR36][R6.64+0xa0], R64 ;  /* 0x0000a04006004986 */ /* 0x000fe2000c101524 */
[----:B------:R-:W-:-:S02]  /*5cc0*/  ISETP.GT.AND P3, PT, R3, 0x8, P0 ;  /* 0x000000080300780c */ /* 0x000fc40000764270 */
[----:B------:R-:W-:Y:S01]  /*5cd0*/  ISETP.GT.AND P0, PT, R4, 0x59, PT ;  /* 0x000000590400780c */ /* 0x000fe20003f04270 */
[----:B------:R-:W-:Y:S01]  /*5ce0*/  @P5 STG.E.U16 desc[UR36][R6.64+0xa2], R65 ;  /* 0x0000a24106005986 */ /* 0x000fe2000c101524 */
[C---:B------:R-:W-:Y:S02]  /*5cf0*/  ISETP.GT.AND P4, PT, R3.reuse, RZ, P1 ;  /* 0x000000ff0300720c */ /* 0x040fe40000f84270 */
[----:B------:R-:W-:Y:S02]  /*5d00*/  F2FP.F16.F32.PACK_AB R66, RZ, R66 ;  /* 0x00000042ff42723e */ /* 0x000fe400000000ff */
[----:B------:R-:W-:Y:S02]  /*5d10*/  ISETP.GT.AND P5, PT, R3, RZ, P0 ;  /* 0x000000ff0300720c */ /* 0x000fe400007a4270 */
[----:B------:R-:W-:Y:S01]  /*5d20*/  F2FP.F16.F32.PACK_AB R67, RZ, R67 ;  /* 0x00000043ff43723e */ /* 0x000fe200000000ff */
[----:B------:R-:W-:Y:S01]  /*5d30*/  @P2 STG.E.U16 desc[UR36][R8.64+0xa0], R66 ;  /* 0x0000a04208002986 */ /* 0x000fe2000c101524 */
[----:B------:R-:W-:-:S02]  /*5d40*/  F2FP.F16.F32.PACK_AB R68, RZ, R68 ;  /* 0x00000044ff44723e */ /* 0x000fc400000000ff */
[C---:B------:R-:W-:Y:S01]  /*5d50*/  ISETP.GT.AND P2, PT, R3.reuse, 0x8, P1 ;  /* 0x000000080300780c */ /* 0x040fe20000f44270 */
[----:B------:R-:W-:Y:S01]  /*5d60*/  @P3 STG.E.U16 desc[UR36][R8.64+0xa2], R67 ;  /* 0x0000a24308003986 */ /* 0x000fe2000c101524 */
[C---:B------:R-:W-:Y:S02]  /*5d70*/  ISETP.GT.AND P1, PT, R4.reuse, 0x60, PT ;  /* 0x000000600400780c */ /* 0x040fe40003f24270 */
[----:B------:R-:W-:Y:S01]  /*5d80*/  F2FP.F16.F32.PACK_AB R69, RZ, R69 ;  /* 0x00000045ff45723e */ /* 0x000fe200000000ff */
[----:B------:R-:W-:Y:S01]  /*5d90*/  @P4 STG.E.U16 desc[UR36][R6.64+0xb0], R68 ;  /* 0x0000b04406004986 */ /* 0x000fe2000c101524 */
[C---:B------:R-:W-:Y:S02]  /*5da0*/  ISETP.GT.AND P3, PT, R3.reuse, 0x8, P0 ;  /* 0x000000080300780c */ /* 0x040fe40000764270 */
[----:B------:R-:W-:Y:S01]  /*5db0*/  ISETP.GT.AND P0, PT, R4, 0x61, PT ;  /* 0x000000610400780c */ /* 0x000fe20003f04270 */
[----:B------:R-:W-:Y:S01]  /*5dc0*/  @P5 STG.E.U16 desc[UR36][R6.64+0xb2], R69 ;  /* 0x0000b24506005986 */ /* 0x000fe2000c101524 */
[----:B------:R-:W-:-:S02]  /*5dd0*/  ISETP.GT.AND P4, PT, R3, RZ, P1 ;  /* 0x000000ff0300720c */ /* 0x000fc40000f84270 */
[C---:B------:R-:W-:Y:S02]  /*5de0*/  ISETP.GT.AND P5, PT, R3.reuse, RZ, P0 ;  /* 0x000000ff0300720c */ /* 0x040fe400007a4270 */
[----:B------:R-:W-:Y:S02]  /*5df0*/  F2FP.F16.F32.PACK_AB R70, RZ, R70 ;  /* 0x00000046ff46723e */ /* 0x000fe400000000ff */
[----:B------:R-:W-:Y:S02]  /*5e00*/  F2FP.F16.F32.PACK_AB R71, RZ, R71 ;  /* 0x00000047ff47723e */ /* 0x000fe400000000ff */
[----:B------:R-:W-:Y:S01]  /*5e10*/  F2FP.F16.F32.PACK_AB R72, RZ, R72 ;  /* 0x00000048ff48723e */ /* 0x000fe200000000ff */
[----:B------:R-:W-:Y:S01]  /*5e20*/  @P2 STG.E.U16 desc[UR36][R8.64+0xb0], R70 ;  /* 0x0000b04608002986 */ /* 0x000fe2000c101524 */
[----:B------:R-:W-:Y:S02]  /*5e30*/  F2FP.F16.F32.PACK_AB R73, RZ, R73 ;  /* 0x00000049ff49723e */ /* 0x000fe400000000ff */
[C---:B------:R-:W-:Y:S01]  /*5e40*/  ISETP.GT.AND P1, PT, R3.reuse, 0x8, P1 ;  /* 0x000000080300780c */ /* 0x040fe20000f24270 */
[----:B------:R-:W-:Y:S01]  /*5e50*/  @P3 STG.E.U16 desc[UR36][R8.64+0xb2], R71 ;  /* 0x0000b24708003986 */ /* 0x000fe2000c101524 */
[----:B------:R-:W-:-:S02]  /*5e60*/  ISETP.GT.AND P2, PT, R3, 0x8, P0 ;  /* 0x000000080300780c */ /* 0x000fc40000744270 */
[C---:B------:R-:W-:Y:S01]  /*5e70*/  ISETP.GT.AND P0, PT, R4.reuse, 0x69, PT ;  /* 0x000000690400780c */ /* 0x040fe20003f04270 */
[----:B------:R-:W-:Y:S01]  /*5e80*/  @P4 STG.E.U16 desc[UR36][R6.64+0xc0], R72 ;  /* 0x0000c04806004986 */ /* 0x000fe2000c101524 */
[----:B------:R-:W-:Y:S02]  /*5e90*/  ISETP.GT.AND P4, PT, R4, 0x68, PT ;  /* 0x000000680400780c */ /* 0x000fe40003f84270 */
[----:B------:R-:W-:Y:S01]  /*5ea0*/  F2FP.F16.F32.PACK_AB R74, RZ, R74 ;  /* 0x0000004aff4a723e */ /* 0x000fe200000000ff */
[----:B------:R-:W-:Y:S01]  /*5eb0*/  @P5 STG.E.U16 desc[UR36][R6.64+0xc2], R73 ;  /* 0x0000c24906005986 */ /* 0x000fe2000c101524 */
[C---:B------:R-:W-:Y:S02]  /*5ec0*/  ISETP.GT.AND P5, PT, R3.reuse, RZ, P4 ;  /* 0x000000ff0300720c */ /* 0x040fe400027a4270 */
[----:B------:R-:W-:Y:S01]  /*5ed0*/  ISETP.GT.AND P3, PT, R3, RZ, P0 ;  /* 0x000000ff0300720c */ /* 0x000fe20000764270 */
[----:B------:R-:W-:Y:S01]  /*5ee0*/  @P1 STG.E.U16 desc[UR36][R8.64+0xc0], R74 ;  /* 0x0000c04a08001986 */ /* 0x000fe2000c101524 */
[----:B------:R-:W-:-:S02]  /*5ef0*/  F2FP.F16.F32.PACK_AB R75, RZ, R75 ;  /* 0x0000004bff4b723e */ /* 0x000fc400000000ff */
[----:B------:R-:W-:Y:S02]  /*5f00*/  F2FP.F16.F32.PACK_AB R76, RZ, R76 ;  /* 0x0000004cff4c723e */ /* 0x000fe400000000ff */
[C---:B------:R-:W-:Y:S01]  /*5f10*/  ISETP.GT.AND P4, PT, R3.reuse, 0x8, P4 ;  /* 0x000000080300780c */ /* 0x040fe20002784270 */
[----:B------:R-:W-:Y:S01]  /*5f20*/  @P2 STG.E.U16 desc[UR36][R8.64+0xc2], R75 ;  /* 0x0000c24b08002986 */ /* 0x000fe2000c101524 */
[----:B------:R-:W-:Y:S02]  /*5f30*/  F2FP.F16.F32.PACK_AB R77, RZ, R77 ;  /* 0x0000004dff4d723e */ /* 0x000fe400000000ff */
[C---:B------:R-:W-:Y:S01]  /*5f40*/  ISETP.GT.AND P2, PT, R4.reuse, 0x71, PT ;  /* 0x000000710400780c */ /* 0x040fe20003f44270 */
[----:B------:R-:W-:Y:S01]  /*5f50*/  @P5 STG.E.U16 desc[UR36][R6.64+0xd0], R76 ;  /* 0x0000d04c06005986 */ /* 0x000fe2000c101524 */
[----:B------:R-:W-:Y:S02]  /*5f60*/  ISETP.GT.AND P5, PT, R3, 0x8, P0 ;  /* 0x000000080300780c */ /* 0x000fe400007a4270 */
[C---:B------:R-:W-:Y:S01]  /*5f70*/  ISETP.GT.AND P1, PT, R4.reuse, 0x78, PT ;  /* 0x000000780400780c */ /* 0x040fe20003f24270 */
[----:B------:R-:W-:Y:S01]  /*5f80*/  @P3 STG.E.U16 desc[UR36][R6.64+0xd2], R77 ;  /* 0x0000d24d06003986 */ /* 0x000fe2000c101524 */
[----:B------:R-:W-:-:S02]  /*5f90*/  ISETP.GT.AND P3, PT, R4, 0x70, PT ;  /* 0x000000700400780c */ /* 0x000fc40003f64270 */
[----:B------:R-:W-:Y:S01]  /*5fa0*/  ISETP.GT.AND P0, PT, R4, 0x79, PT ;  /* 0x000000790400780c */ /* 0x000fe20003f04270 */
[----:B------:R-:W-:Y:S01]  /*5fb0*/  @P4 IMAD.MOV.U32 R4, RZ, RZ, R8 ;  /* 0x000000ffff044224 */ /* 0x000fe200078e0008 */
[----:B------:R-:W-:Y:S01]  /*5fc0*/  F2FP.F16.F32.PACK_AB R78, RZ, R78 ;  /* 0x0000004eff4e723e */ /* 0x000fe200000000ff */
[----:B------:R-:W-:Y:S01]  /*5fd0*/  @P4 IMAD.MOV.U32 R5, RZ, RZ, R9 ;  /* 0x000000ffff054224 */ /* 0x000fe200078e0009 */
[----:B------:R-:W-:Y:S02]  /*5fe0*/  F2FP.F16.F32.PACK_AB R79, RZ, R79 ;  /* 0x0000004fff4f723e */ /* 0x000fe400000000ff */
[----:B------:R-:W-:Y:S02]  /*5ff0*/  F2FP.F16.F32.PACK_AB R80, RZ, R80 ;  /* 0x00000050ff50723e */ /* 0x000fe400000000ff */
[----:B------:R0:W-:Y:S01]  /*6000*/  @P4 STG.E.U16 desc[UR36][R4.64+0xd0], R78 ;  /* 0x0000d04e04004986 */ /* 0x0001e2000c101524 */
[----:B------:R-:W-:Y:S02]  /*6010*/  ISETP.GT.AND P4, PT, R3, RZ, P2 ;  /* 0x000000ff0300720c */ /* 0x000fe40001784270 */
[----:B------:R-:W-:-:S02]  /*6020*/  F2FP.F16.F32.PACK_AB R81, RZ, R81 ;  /* 0x00000051ff51723e */ /* 0x000fc400000000ff */
[----:B------:R-:W-:Y:S02]  /*6030*/  ISETP.GT.AND P2, PT, R3, 0x8, P2 ;  /* 0x000000080300780c */ /* 0x000fe40001744270 */
[----:B------:R-:W-:Y:S02]  /*6040*/  F2FP.F16.F32.PACK_AB R82, RZ, R82 ;  /* 0x00000052ff52723e */ /* 0x000fe400000000ff */
[----:B------:R-:W-:Y:S02]  /*6050*/  F2FP.F16.F32.PACK_AB R83, RZ, R83 ;  /* 0x00000053ff53723e */ /* 0x000fe400000000ff */
[----:B------:R-:W-:Y:S01]  /*6060*/  F2FP.F16.F32.PACK_AB R84, RZ, R84 ;  /* 0x00000054ff54723e */ /* 0x000fe200000000ff */
[----:B0-----:R-:W-:Y:S01]  /*6070*/  @P5 IMAD.MOV.U32 R4, RZ, RZ, R8 ;  /* 0x000000ffff045224 */ /* 0x001fe200078e0008 */
[----:B------:R-:W-:Y:S01]  /*6080*/  F2FP.F16.F32.PACK_AB R85, RZ, R85 ;  /* 0x00000055ff55723e */ /* 0x000fe200000000ff */
[----:B------:R-:W-:Y:S01]  /*6090*/  @P5 IMAD.MOV.U32 R5, RZ, RZ, R9 ;  /* 0x000000ffff055224 */ /* 0x000fe200078e0009 */
[----:B------:R-:W-:-:S02]  /*60a0*/  F2FP.F16.F32.PACK_AB R86, RZ, R86 ;  /* 0x00000056ff56723e */ /* 0x000fc400000000ff */
[----:B------:R-:W-:Y:S02]  /*60b0*/  F2FP.F16.F32.PACK_AB R87, RZ, R87 ;  /* 0x00000057ff57723e */ /* 0x000fe400000000ff */
[----:B------:R0:W-:Y:S01]  /*60c0*/  @P5 STG.E.U16 desc[UR36][R4.64+0xd2], R79 ;  /* 0x0000d24f04005986 */ /* 0x0001e2000c101524 */
[C---:B------:R-:W-:Y:S02]  /*60d0*/  ISETP.GT.AND P5, PT, R3.reuse, RZ, P3 ;  /* 0x000000ff0300720c */ /* 0x040fe40001fa4270 */
[----:B------:R-:W-:-:S11]  /*60e0*/  ISETP.GT.AND P3, PT, R3, 0x8, P3 ;  /* 0x000000080300780c */ /* 0x000fd60001f64270 */
[----:B0-----:R-:W-:Y:S02]  /*60f0*/  @P5 IMAD.MOV.U32 R4, RZ, RZ, R6 ;  /* 0x000000ffff045224 */ /* 0x001fe400078e0006 */
[----:B------:R-:W-:-:S05]  /*6100*/  @P5 IMAD.MOV.U32 R5, RZ, RZ, R7 ;  /* 0x000000ffff055224 */ /* 0x000fca00078e0007 */
[----:B------:R0:W-:Y:S01]  /*6110*/  @P5 STG.E.U16 desc[UR36][R4.64+0xe0], R80 ;  /* 0x0000e05004005986 */ /* 0x0001e2000c101524 */
[C---:B------:R-:W-:Y:S02]  /*6120*/  ISETP.GT.AND P5, PT, R3.reuse, RZ, P0 ;  /* 0x000000ff0300720c */ /* 0x040fe400007a4270 */
[----:B------:R-:W-:Y:S01]  /*6130*/  ISETP.GT.AND P0, PT, R3, 0x8, P0 ;  /* 0x000000080300780c */ /* 0x000fe20000704270 */
[----:B0-----:R-:W-:Y:S02]  /*6140*/  @P4 IMAD.MOV.U32 R4, RZ, RZ, R6 ;  /* 0x000000ffff044224 */ /* 0x001fe400078e0006 */
[----:B------:R-:W-:-:S05]  /*6150*/  @P4 IMAD.MOV.U32 R5, RZ, RZ, R7 ;  /* 0x000000ffff054224 */ /* 0x000fca00078e0007 */
[----:B------:R0:W-:Y:S01]  /*6160*/  @P4 STG.E.U16 desc[UR36][R4.64+0xe2], R81 ;  /* 0x0000e25104004986 */ /* 0x0001e2000c101524 */
[C---:B------:R-:W-:Y:S02]  /*6170*/  ISETP.GT.AND P4, PT, R3.reuse, RZ, P1 ;  /* 0x000000ff0300720c */ /* 0x040fe40000f84270 */
[----:B------:R-:W-:Y:S01]  /*6180*/  ISETP.GT.AND P1, PT, R3, 0x8, P1 ;  /* 0x000000080300780c */ /* 0x000fe20000f24270 */
[----:B0-----:R-:W-:Y:S02]  /*6190*/  @P3 IMAD.MOV.U32 R4, RZ, RZ, R8 ;  /* 0x000000ffff043224 */ /* 0x001fe400078e0008 */
[----:B------:R-:W-:-:S05]  /*61a0*/  @P3 IMAD.MOV.U32 R5, RZ, RZ, R9 ;  /* 0x000000ffff053224 */ /* 0x000fca00078e0009 */
[----:B------:R0:W-:Y:S02]  /*61b0*/  @P3 STG.E.U16 desc[UR36][R4.64+0xe0], R82 ;  /* 0x0000e05204003986 */ /* 0x0001e4000c101524 */
[----:B0-----:R-:W-:Y:S02]  /*61c0*/  @P2 IMAD.MOV.U32 R4, RZ, RZ, R8 ;  /* 0x000000ffff042224 */ /* 0x001fe400078e0008 */
[----:B------:R-:W-:-:S05]  /*61d0*/  @P2 IMAD.MOV.U32 R5, RZ, RZ, R9 ;  /* 0x000000ffff052224 */ /* 0x000fca00078e0009 */
[----:B------:R0:W-:Y:S02]  /*61e0*/  @P2 STG.E.U16 desc[UR36][R4.64+0xe2], R83 ;  /* 0x0000e25304002986 */ /* 0x0001e4000c101524 */
[----:B0-----:R-:W-:Y:S02]  /*61f0*/  @P4 IMAD.MOV.U32 R4, RZ, RZ, R6 ;  /* 0x000000ffff044224 */ /* 0x001fe400078e0006 */
[----:B------:R-:W-:-:S05]  /*6200*/  @P4 IMAD.MOV.U32 R5, RZ, RZ, R7 ;  /* 0x000000ffff054224 */ /* 0x000fca00078e0007 */
[----:B------:R0:W-:Y:S04]  /*6210*/  @P4 STG.E.U16 desc[UR36][R4.64+0xf0], R84 ;  /* 0x0000f05404004986 */ /* 0x0001e8000c101524 */
[----:B------:R1:W-:Y:S01]  /*6220*/  @P5 STG.E.U16 desc[UR36][R6.64+0xf2], R85 ;  /* 0x0000f25506005986 */ /* 0x0003e2000c101524 */
[----:B0-----:R-:W-:Y:S02]  /*6230*/  @P1 IMAD.MOV.U32 R4, RZ, RZ, R8 ;  /* 0x000000ffff041224 */ /* 0x001fe400078e0008 */
[----:B------:R-:W-:-:S05]  /*6240*/  @P1 IMAD.MOV.U32 R5, RZ, RZ, R9 ;  /* 0x000000ffff051224 */ /* 0x000fca00078e0009 */
[----:B------:R1:W-:Y:S04]  /*6250*/  @P1 STG.E.U16 desc[UR36][R4.64+0xf0], R86 ;  /* 0x0000f05604001986 */ /* 0x0003e8000c101524 */
[----:B------:R1:W-:Y:S02]  /*6260*/  @P0 STG.E.U16 desc[UR36][R8.64+0xf2], R87 ;  /* 0x0000f25708000986 */ /* 0x0003e4000c101524 */
.L_x_154:
[----:B------:R-:W-:Y:S05]  /*6270*/  BSYNC B0 ;  /* 0x0000000000007941 */ /* 0x000fea0003800000 */
.L_x_28:
[----:B------:R-:W-:Y:S01]  /*6280*/  IADD3 R16, P0, R16, UR38, RZ ;  /* 0x0000002610107c10 */ /* 0x000fe2000ff1e0ff */
[----:B------:R-:W-:Y:S01]  /*6290*/  ULDC.64 UR4, c[0x0][0x650] ;  /* 0x0001940000047ab9 */ /* 0x000fe20000000a00 */
[----:B------:R-:W-:Y:S01]  /*62a0*/  PRMT R3, RZ, 0x7610, R3 ;  /* 0x00007610ff037816 */ /* 0x000fe20000000003 */
[----:B------:R-:W-:Y:S01]  /*62b0*/  IMAD.MOV.U32 R100, RZ, RZ, -0x1 ;  /* 0xffffffffff647424 */ /* 0x000fe200078e00ff */
[----:B------:R-:W-:Y:S01]  /*62c0*/  IADD3.X R17, R17, UR41, RZ, P0, !PT ;  /* 0x0000002911117c10 */ /* 0x000fe200087fe4ff */
[----:B------:R-:W-:Y:S01]  /*62d0*/  IMAD.MOV.U32 R99, RZ, RZ, -0x1 ;  /* 0xffffffffff637424 */ /* 0x000fe200078e00ff */
[----:B------:R-:W-:-:S04]  /*62e0*/  ISETP.GE.U32.AND P0, PT, R16, UR4, PT ;  /* 0x0000000410007c0c */ /* 0x000fc8000bf06070 */
[----:B------:R-:W-:-:S13]  /*62f0*/  ISETP.GE.U32.AND.EX P0, PT, R17, UR5, PT, P0 ;  /* 0x0000000511007c0c */ /* 0x000fda000bf06100 */
[----:B------:R-:W-:Y:S05]  /*6300*/  @P0 BRA `(.L_x_155) ;  /* 0x00000004004c0947 */ /* 0x000fea0003800000 */
[----:B------:R-:W0:Y:S01]  /*6310*/  LDC.64 R10, c[0x0][0x628] ;  /* 0x00018a00ff0a7b82 */ /* 0x000e220000000a00 */
[----:B---3--:R-:W3:Y:S01]  /*6320*/  S2R R12, SR_CTAID.X ;  /* 0x00000000000c7919 */ /* 0x008ee20000002500 */
[----:B-12-4-:R-:W-:Y:S02]  /*6330*/  IMAD.MOV.U32 R8, RZ, RZ, R16 ;  /* 0x000000ffff087224 */ /* 0x016fe400078e0010 */
[----:B------:R-:W-:Y:S01]  /*6340*/  IMAD.MOV.U32 R9, RZ, RZ, R17 ;  /* 0x000000ffff097224 */ /* 0x000fe200078e0011 */
[----:B------:R-:W1:Y:S03]  /*6350*/  S2R R20, SR_CTAID.Y ;  /* 0x0000000000147919 */ /* 0x000e660000002600 */
[----:B------:R-:W2:Y:S08]  /*6360*/  LDC R0, c[0x0][0x630] ;  /* 0x00018c00ff007b82 */ /* 0x000eb00000000800 */
[----:B------:R-:W4:Y:S01]  /*6370*/  LDC.64 R14, c[0x0][0x620] ;  /* 0x00018800ff0e7b82 */ /* 0x000f220000000a00 */
[----:B0-----:R-:W-:-:S04]  /*6380*/  ISETP.NE.U32.AND P0, PT, R10, RZ, PT ;  /* 0x000000ff0a00720c */ /* 0x001fc80003f05070 */
[----:B------:R-:W-:-:S13]  /*6390*/  ISETP.NE.AND.EX P0, PT, R11, RZ, PT, P0 ;  /* 0x000000ff0b00720c */ /* 0x000fda0003f05300 */
[----:B-1234-:R-:W-:Y:S05]  /*63a0*/  @!P0 BRA `(.L_x_156) ;  /* 0x0000000000288947 */ /* 0x01efea0003800000 */
        /* <DEDUP_REMOVED lines=10> */
.L_x_156:
[-CC-:B------:R-:W-:Y:S01]  /*6450*/  SHF.R.U64 R99, R8, R0.reuse, R9.reuse ;  /* 0x0000000008637219 */ /* 0x180fe20000001209 */
[----:B------:R-:W0:Y:S01]  /*6460*/  LDC.64 R26, c[0x0][0x640] ;  /* 0x00019000ff1a7b82 */ /* 0x000e220000000a00 */
[----:B------:R-:W-:Y:S01]  /*6470*/  SHF.R.U32.HI R0, RZ, R0, R9 ;  /* 0x00000000ff007219 */ /* 0x000fe20000011609 */
[----:B------:R-:W-:Y:S01]  /*6480*/  ULDC UR4, c[0x0][0x150] ;  /* 0x0000540000047ab9 */ /* 0x000fe20000000800 */
[----:B------:R-:W-:Y:S02]  /*6490*/  IADD3 R3, P0, RZ, -R99, RZ ;  /* 0x80000063ff037210 */ /* 0x000fe40007f1e0ff */
[----:B------:R-:W-:-:S03]  /*64a0*/  I2FP.F32.U32 R7, R12 ;  /* 0x0000000c00077245 */ /* 0x000fc60000201000 */
[----:B------:R-:W1:Y:S01]  /*64b0*/  LDC R6, c[0x0][0x618] ;  /* 0x00018600ff067b82 */ /* 0x000e620000000800 */
[----:B------:R-:W-:Y:S02]  /*64c0*/  IMAD.X R5, RZ, RZ, ~R0, P0 ;  /* 0x000000ffff057224 */ /* 0x000fe400000e0e00 */
[----:B------:R-:W-:Y:S01]  /*64d0*/  FMUL R7, R7, UR4 ;  /* 0x0000000407077c20 */ /* 0x000fe20008400000 */
[----:B------:R-:W-:Y:S01]  /*64e0*/  ULDC UR4, c[0x0][0x154] ;  /* 0x0000550000047ab9 */ /* 0x000fe20000000800 */
[-C--:B------:R-:W-:Y:S02]  /*64f0*/  IMAD R0, R5, R14.reuse, RZ ;  /* 0x0000000e05007224 */ /* 0x080fe400078e02ff */
[C---:B------:R-:W-:Y:S01]  /*6500*/  IMAD.WIDE.U32 R4, R3.reuse, R14, R16 ;  /* 0x0000000e03047225 */ /* 0x040fe200078e0010 */
[----:B------:R-:W2:Y:S01]  /*6510*/  LDC R8, c[0x0][0x608] ;  /* 0x00018200ff087b82 */ /* 0x000ea20000000800 */
[----:B------:R-:W3:Y:S02]  /*6520*/  F2I.U32.TRUNC.NTZ R7, R7 ;  /* 0x0000000700077305 */ /* 0x000ee4000020f000 */
[----:B------:R-:W-:Y:S01]  /*6530*/  IMAD R3, R3, R15, R0 ;  /* 0x0000000f03037224 */ /* 0x000fe200078e0200 */
[----:B------:R-:W-:-:S03]  /*6540*/  I2FP.F32.U32 R0, R20 ;  /* 0x0000001400007245 */ /* 0x000fc60000201000 */
[----:B------:R-:W-:Y:S01]  /*6550*/  IMAD.IADD R3, R5, 0x1, R3 ;  /* 0x0000000105037824 */ /* 0x000fe200078e0203 */
[----:B------:R-:W4:Y:S01]  /*6560*/  LDC R11, c[0x0][0x658] ;  /* 0x00019600ff0b7b82 */ /* 0x000f220000000800 */
[----:B0-----:R-:W-:-:S04]  /*6570*/  ISETP.NE.U32.AND P0, PT, R26, RZ, PT ;  /* 0x000000ff1a00720c */ /* 0x001fc80003f05070 */
[----:B------:R-:W-:-:S03]  /*6580*/  ISETP.NE.AND.EX P0, PT, R27, RZ, PT, P0 ;  /* 0x000000ff1b00720c */ /* 0x000fc60003f05300 */
[----:B------:R-:W0:Y:S01]  /*6590*/  LDC R9, c[0x0][0x144] ;  /* 0x00005100ff097b82 */ /* 0x000e220000000800 */
[-C--:B-1----:R-:W-:Y:S01]  /*65a0*/  SHF.R.U64 R10, R4, R6.reuse, R3 ;  /* 0x00000006040a7219 */ /* 0x082fe20000001203 */
[----:B---3--:R-:W-:Y:S01]  /*65b0*/  IMAD.MOV R7, RZ, RZ, -R7 ;  /* 0x000000ffff077224 */ /* 0x008fe200078e0a07 */
[----:B------:R-:W-:Y:S01]  /*65c0*/  SHF.R.U32.HI R3, RZ, R6, R3 ;  /* 0x00000006ff037219 */ /* 0x000fe20000011603 */
[----:B------:R-:W-:-:S04]  /*65d0*/  FMUL R6, R0, UR4 ;  /* 0x0000000400067c20 */ /* 0x000fc80008400000 */
[----:B------:R-:W1:Y:S01]  /*65e0*/  LDC R21, c[0x0][0x148] ;  /* 0x00005200ff157b82 */ /* 0x000e620000000800 */
[----:B------:R3:W0:Y:S01]  /*65f0*/  F2I.U32.TRUNC.NTZ R14, R6 ;  /* 0x00000006000e7305 */ /* 0x000622000020f000 */
[-CC-:B--2---:R-:W-:Y:S02]  /*6600*/  SHF.R.U64 R13, R10, R8.reuse, R3.reuse ;  /* 0x000000080a0d7219 */ /* 0x184fe40000001203 */
[----:B------:R-:W-:-:S04]  /*6610*/  SHF.R.U32.HI R0, RZ, R8, R3 ;  /* 0x00000008ff007219 */ /* 0x000fc80000011603 */
[----:B-----5:R-:W2:Y:S01]  /*6620*/  LDC R24, c[0x0][0x648] ;  /* 0x00019200ff187b82 */ /* 0x020ea20000000800 */
[-CC-:B----4-:R-:W-:Y:S02]  /*6630*/  SHF.R.U64 R15, R13, R11.reuse, R0.reuse ;  /* 0x0000000b0d0f7219 */ /* 0x190fe40000001200 */
[----:B------:R-:W-:-:S03]  /*6640*/  SHF.R.U32.HI R5, RZ, R11, R0 ;  /* 0x0000000bff057219 */ /* 0x000fc60000011600 */
[----:B------:R-:W-:Y:S02]  /*6650*/  IMAD.MOV.U32 R4, RZ, RZ, R15 ;  /* 0x000000ffff047224 */ /* 0x000fe400078e000f */
[----:B------:R-:W4:Y:S01]  /*6660*/  LDC R28, c[0x0][0x638] ;  /* 0x00018e00ff1c7b82 */ /* 0x000f220000000800 */
[----:B0-----:R-:W-:-:S07]  /*6670*/  IMAD R25, R9, R7, R12 ;  /* 0x0000000709197224 */ /* 0x001fce00078e020c */
[----:B------:R-:W0:Y:S08]  /*6680*/  LDC R29, c[0x0][0x610] ;  /* 0x00018400ff1d7b82 */ /* 0x000e300000000800 */
[----:B------:R-:W0:Y:S01]  /*6690*/  LDC R30, c[0x0][0x600] ;  /* 0x00018000ff1e7b82 */ /* 0x000e220000000800 */
[----:B-123--:R-:W-:Y:S05]  /*66a0*/  @!P0 BRA `(.L_x_157) ;  /* 0x0000000000288947 */ /* 0x00efea0003800000 */
        /* <DEDUP_REMOVED lines=10> */
.L_x_157:
[----:B------:R-:W-:Y:S01]  /*6750*/  ISETP.NE.AND P0, PT, R2, 0x1, PT ;  /* 0x000000010200780c */ /* 0x000fe20003f05270 */
[----:B------:R-:W-:Y:S01]  /*6760*/  IMAD.MOV R14, RZ, RZ, -R14 ;  /* 0x000000ffff0e7224 */ /* 0x000fe200078e0a0e */
[----:B------:R-:W-:Y:S02]  /*6770*/  SHF.R.U64 R0, R4, R24, R5 ;  /* 0x0000001804007219 */ /* 0x000fe40000001205 */
[----:B------:R-:W-:Y:S02]  /*6780*/  LOP3.LUT R3, R13, R96, RZ, 0xc0, !PT ;  /* 0x000000600d037212 */ /* 0x000fe400078ec0ff */
[----:B------:R-:W-:Y:S01]  /*6790*/  LOP3.LUT R10, R10, R95, RZ, 0xc0, !PT ;  /* 0x0000005f0a0a7212 */ /* 0x000fe200078ec0ff */
[----:B------:R-:W-:Y:S02]  /*67a0*/  IMAD.MOV R4, RZ, RZ, -R0 ;  /* 0x000000ffff047224 */ /* 0x000fe400078e0a00 */
[----:B------:R-:W-:Y:S02]  /*67b0*/  IMAD R0, R90, R0, R3 ;  /* 0x000000005a007224 */ /* 0x000fe400078e0203 */
[----:B----4-:R-:W-:-:S02]  /*67c0*/  IMAD R3, R4, R28, R15 ;  /* 0x0000001c04037224 */ /* 0x010fc400078e020f */
[----:B------:R-:W-:Y:S02]  /*67d0*/  @P0 IMAD R25, R21, R14, R20 ;  /* 0x0000000e15190224 */ /* 0x000fe400078e0214 */
[----:B0-----:R-:W-:Y:S02]  /*67e0*/  IMAD R5, R3, R30, R10 ;  /* 0x0000001e03057224 */ /* 0x001fe400078e020a */
[----:B------:R-:W-:Y:S02]  /*67f0*/  IMAD R0, R0, R29, R25 ;  /* 0x0000001d00007224 */ /* 0x000fe400078e0219 */
[----:B------:R-:W-:-:S03]  /*6800*/  IMAD.MOV.U32 R4, RZ, RZ, 0x1 ;  /* 0x00000001ff047424 */ /* 0x000fc600078e00ff */
[----:B------:R-:W-:Y:S02]  /*6810*/  SEL R100, R5, R0, !P0 ;  /* 0x0000000005647207 */ /* 0x000fe40004000000 */
[----:B------:R-:W-:Y:S02]  /*6820*/  PRMT R3, R4, 0x7610, R3 ;  /* 0x0000761004037816 */ /* 0x000fe40000000003 */
[----:B------:R-:W-:-:S07]  /*6830*/  SEL R0, R0, R5, !P0 ;  /* 0x0000000500007207 */ /* 0x000fce0004000000 */
.L_x_155:
[----:B------:R-:W-:Y:S01]  /*6840*/  LOP3.LUT P0, RZ, R3, 0xff, RZ, 0xc0, !PT ;  /* 0x000000ff03ff7812 */ /* 0x000fe2000780c0ff */
[----:B------:R-:W-:Y:S01]  /*6850*/  UIMAD.WIDE.U32 UR4, UR42, -0x33333333, URZ ;  /* 0xcccccccd2a0478a5 */ /* 0x000fe2000f8e003f */
[----:B------:R-:W-:-:S03]  /*6860*/  IMAD.MOV.U32 R101, RZ, RZ, R0 ;  /* 0x000000ffff657224 */ /* 0x000fc600078e0000 */
[----:B------:R-:W-:-:S04]  /*6870*/  USHF.R.U32.HI UR4, URZ, 0x2, UR5 ;  /* 0x000000023f047899 */ /* 0x000fc80008011605 */
[----:B------:R-:W-:-:S04]  /*6880*/  UIMAD UR42, UR4, -0x5, UR42 ;  /* 0xfffffffb042a78a4 */ /* 0x000fc8000f8e022a */
[----:B------:R-:W-:Y:S08]  /*6890*/  @P0 BRA `(.L_x_158) ;  /* 0xffffffa800500947 */ /* 0x000ff0000383ffff */
[----:B------:R-:W-:Y:S05]  /*68a0*/  EXIT ;  /* 0x000000000000794d */ /* 0x000fea0003800000 */
.L_x_3:
        /* <DEDUP_REMOVED lines=26> */
.L_x_160:
[--C-:B------:R-:W-:Y:S01]  /*6a50*/  SHF.R.U64 R14, R12, R20, R13.reuse ;  /* 0x000000140c0e7219 */ /* 0x100fe2000000120d */
[----:B------:R-:W0:Y:S01]  /*6a60*/  LDC R24, c[0x0][0x618] ;  /* 0x00018600ff187b82 */ /* 0x000e220000000800 */
[----:B------:R-:W-:Y:S01]  /*6a70*/  I2FP.F32.U32 R8, R6 ;  /* 0x0000000600087245 */ /* 0x000fe20000201000 */
[----:B------:R-:W-:Y:S01]  /*6a80*/  ULDC UR4, c[0x0][0x150] ;  /* 0x0000540000047ab9 */ /* 0x000fe20000000800 */
[----:B------:R-:W-:Y:S02]  /*6a90*/  SHF.R.U32.HI R7, RZ, R20, R13 ;  /* 0x00000014ff077219 */ /* 0x000fe4000001160d */
[----:B------:R-:W-:Y:S01]  /*6aa0*/  IADD3 R11, P0, RZ, -R14, RZ ;  /* 0x8000000eff0b7210 */ /* 0x000fe20007f1e0ff */
[----:B------:R-:W-:Y:S01]  /*6ab0*/  FMUL R13, R8, UR4 ;  /* 0x00000004080d7c20 */ /* 0x000fe20008400000 */
[----:B------:R-:W-:Y:S01]  /*6ac0*/  ULDC UR4, c[0x0][0x154] ;  /* 0x0000550000047ab9 */ /* 0x000fe20000000800 */
[----:B------:R-:W1:Y:S02]  /*6ad0*/  LDC.64 R26, c[0x0][0x640] ;  /* 0x00019000ff1a7b82 */ /* 0x000e640000000a00 */
[----:B------:R-:W-:-:S02]  /*6ae0*/  IMAD.X R7, RZ, RZ, ~R7, P0 ;  /* 0x000000ffff077224 */ /* 0x000fc400000e0e07 */
[----:B------:R-:W2:Y:S01]  /*6af0*/  F2I.U32.TRUNC.NTZ R13, R13 ;  /* 0x0000000d000d7305 */ /* 0x000ea2000020f000 */
[----:B------:R-:W-:-:S03]  /*6b00*/  IMAD.WIDE.U32 R8, R11, R22, R16 ;  /* 0x000000160b087225 */ /* 0x000fc600078e0010 */
[----:B------:R-:W3:Y:S01]  /*6b10*/  LDC R15, c[0x0][0x144] ;  /* 0x00005100ff0f7b82 */ /* 0x000ee20000000800 */
[----:B------:R-:W-:-:S04]  /*6b20*/  IMAD R10, R7, R22, RZ ;  /* 0x00000016070a7224 */ /* 0x000fc800078e02ff */
[----:B------:R-:W-:Y:S02]  /*6b30*/  IMAD R7, R11, R23, R10 ;  /* 0x000000170b077224 */ /* 0x000fe400078e020a */
[----:B------:R-:W-:Y:S01]  /*6b40*/  IMAD.MOV.U32 R10, RZ, RZ, -0x1 ;  /* 0xffffffffff0a7424 */ /* 0x000fe200078e00ff */
[----:B------:R-:W4:Y:S01]  /*6b50*/  LDC R20, c[0x0][0x608] ;  /* 0x00018200ff147b82 */ /* 0x000f220000000800 */
[----:B------:R-:W-:Y:S01]  /*6b60*/  IMAD.IADD R7, R9, 0x1, R7 ;  /* 0x0000000109077824 */ /* 0x000fe200078e0207 */
[----:B------:R-:W-:-:S04]  /*6b70*/  I2FP.F32.U32 R9, R5 ;  /* 0x0000000500097245 */ /* 0x000fc80000201000 */
[-C--:B0-----:R-:W-:Y:S01]  /*6b80*/  SHF.R.U64 R12, R8, R24.reuse, R7 ;  /* 0x00000018080c7219 */ /* 0x081fe20000001207 */
[----:B--2---:R-:W-:Y:S01]  /*6b90*/  IMAD.MOV R8, RZ, RZ, -R13 ;  /* 0x000000ffff087224 */ /* 0x004fe200078e0a0d */
[----:B------:R-:W0:Y:S01]  /*6ba0*/  LDC R11, c[0x0][0x658] ;  /* 0x00019600ff0b7b82 */ /* 0x000e220000000800 */
[----:B-1----:R-:W-:Y:S01]  /*6bb0*/  ISETP.NE.U32.AND P0, PT, R26, RZ, PT ;  /* 0x000000ff1a00720c */ /* 0x002fe20003f05070 */
[----:B------:R-:W-:Y:S01]  /*6bc0*/  FMUL R9, R9, UR4 ;  /* 0x0000000409097c20 */ /* 0x000fe20008400000 */
[----:B------:R-:W-:Y:S02]  /*6bd0*/  SHF.R.U32.HI R7, RZ, R24, R7 ;  /* 0x00000018ff077219 */ /* 0x000fe40000011607 */
[----:B------:R-:W-:-:S03]  /*6be0*/  ISETP.NE.AND.EX P0, PT, R27, RZ, PT, P0 ;  /* 0x000000ff1b00720c */ /* 0x000fc60003f05300 */
[----:B------:R-:W1:Y:S01]  /*6bf0*/  LDC R22, c[0x0][0x148] ;  /* 0x00005200ff167b82 */ /* 0x000e620000000800 */
[----:B---3--:R-:W-:Y:S02]  /*6c00*/  IMAD R23, R15, R8, R6 ;  /* 0x000000080f177224 */ /* 0x008fe400078e0206 */
[----:B------:R-:W-:-:S05]  /*6c10*/  IMAD.MOV.U32 R8, RZ, RZ, 0x1 ;  /* 0x00000001ff087424 */ /* 0x000fca00078e00ff */
[----:B------:R-:W2:Y:S01]  /*6c20*/  LDC R21, c[0x0][0x600] ;  /* 0x00018000ff157b82 */ /* 0x000ea20000000800 */
[-CC-:B----4-:R-:W-:Y:S02]  /*6c30*/  SHF.R.U64 R15, R12, R20.reuse, R7.reuse ;  /* 0x000000140c0f7219 */ /* 0x190fe40000001207 */
[----:B------:R-:W-:Y:S02]  /*6c40*/  SHF.R.U32.HI R6, RZ, R20, R7 ;  /* 0x00000014ff067219 */ /* 0x000fe40000011607 */
[----:B------:R3:W4:Y:S03]  /*6c50*/  F2I.U32.TRUNC.NTZ R20, R9 ;  /* 0x0000000900147305 */ /* 0x000726000020f000 */
[----:B------:R-:W1:Y:S01]  /*6c60*/  LDC R25, c[0x0][0x648] ;  /* 0x00019200ff197b82 */ /* 0x000e620000000800 */
[-C--:B0-----:R-:W-:Y:S02]  /*6c70*/  SHF.R.U64 R19, R15, R11.reuse, R6 ;  /* 0x0000000b0f137219 */ /* 0x081fe40000001206 */
[----:B------:R-:W-:-:S02]  /*6c80*/  SHF.L.U32 R10, R10, R11, RZ ;  /* 0x0000000b0a0a7219 */ /* 0x000fc400000006ff */
[-C--:B------:R-:W-:Y:S01]  /*6c90*/  SHF.R.U32.HI R7, RZ, R11.reuse, R6 ;  /* 0x0000000bff077219 */ /* 0x080fe20000011606 */
[----:B------:R-:W-:Y:S01]  /*6ca0*/  IMAD.MOV.U32 R6, RZ, RZ, R19 ;  /* 0x000000ffff067224 */ /* 0x000fe200078e0013 */
[----:B------:R-:W-:Y:S01]  /*6cb0*/  SHF.L.U32 R24, R8, R11, RZ ;  /* 0x0000000b08187219 */ /* 0x000fe200000006ff */
[----:B------:R-:W0:Y:S01]  /*6cc0*/  LDC R28, c[0x0][0x638] ;  /* 0x00018e00ff1c7b82 */ /* 0x000e220000000800 */
[----:B------:R-:W-:-:S07]  /*6cd0*/  LOP3.LUT R30, RZ, R10, RZ, 0x33, !PT ;  /* 0x0000000aff1e7212 */ /* 0x000fce00078e33ff */
[----:B------:R-:W0:Y:S01]  /*6ce0*/  LDC R29, c[0x0][0x610] ;  /* 0x00018400ff1d7b82 */ /* 0x000e220000000800 */
[----:B---34-:R-:W-:Y:S05]  /*6cf0*/  @!P0 BRA `(.L_x_161) ;  /* 0x0000000000288947 */ /* 0x018fea0003800000 */
[----:B------:R-:W3:Y:S02]  /*6d00*/  LDC R6, c[0x0][0x64c] ;  /* 0x00019300ff067b82 */ /* 0x000ee40000000800 */
[----:B---3--:R-:W-:-:S05]  /*6d10*/  IADD3 R11, P0, R19, R6, RZ ;  /* 0x00000006130b7210 */ /* 0x008fca0007f1e0ff */
        /* <DEDUP_REMOVED lines=8> */
.L_x_161:
[----:B------:R-:W-:Y:S01]  /*6da0*/  ISETP.NE.AND P0, PT, R2, 0x1, PT ;  /* 0x000000010200780c */ /* 0x000fe20003f05270 */
[----:B--2---:R-:W-:Y:S01]  /*6db0*/  VIADD R9, R21, 0xffffffff ;  /* 0xffffffff15097836 */ /* 0x004fe20000000000 */
[----:B-1----:R-:W-:Y:S01]  /*6dc0*/  SHF.R.U64 R7, R6, R25, R7 ;  /* 0x0000001906077219 */ /* 0x002fe20000001207 */
[----:B------:R-:W-:Y:S01]  /*6dd0*/  IMAD.MOV R20, RZ, RZ, -R20 ;  /* 0x000000ffff147224 */ /* 0x000fe200078e0a14 */
[----:B------:R-:W-:Y:S02]  /*6de0*/  LOP3.LUT R6, R15, R30, RZ, 0xc0, !PT ;  /* 0x0000001e0f067212 */ /* 0x000fe400078ec0ff */
[----:B------:R-:W-:Y:S01]  /*6df0*/  LOP3.LUT R12, R12, R9, RZ, 0xc0, !PT ;  /* 0x000000090c0c7212 */ /* 0x000fe200078ec0ff */
[----:B------:R-:W-:Y:S02]  /*6e00*/  IMAD.MOV R8, RZ, RZ, -R7 ;  /* 0x000000ffff087224 */ /* 0x000fe400078e0a07 */
[----:B------:R-:W-:Y:S02]  /*6e10*/  IMAD R6, R24, R7, R6 ;  /* 0x0000000718067224 */ /* 0x000fe400078e0206 */
[----:B------:R-:W-:-:S02]  /*6e20*/  IMAD.MOV.U32 R9, RZ, RZ, 0x1 ;  /* 0x00000001ff097424 */ /* 0x000fc400078e00ff */
[----:B------:R-:W-:Y:S02]  /*6e30*/  @P0 IMAD R23, R22, R20, R5 ;  /* 0x0000001416170224 */ /* 0x000fe400078e0205 */
[----:B0-----:R-:W-:Y:S02]  /*6e40*/  IMAD R5, R8, R28, R19 ;  /* 0x0000001c08057224 */ /* 0x001fe400078e0213 */
[----:B------:R-:W-:Y:S02]  /*6e50*/  IMAD R19, R6, R29, R23 ;  /* 0x0000001d06137224 */ /* 0x000fe400078e0217 */
[----:B------:R-:W-:Y:S02]  /*6e60*/  IMAD R6, R5, R21, R12 ;  /* 0x0000001505067224 */ /* 0x000fe400078e020c */
[----:B------:R-:W-:-:S03]  /*6e70*/  IMAD.MOV.U32 R8, RZ, RZ, R14 ;  /* 0x000000ffff087224 */ /* 0x000fc600078e000e */
[----:B------:R-:W-:Y:S02]  /*6e80*/  SEL R20, R6, R19, !P0 ;  /* 0x0000001306147207 */ /* 0x000fe40004000000 */
[----:B------:R-:W-:-:S07]  /*6e90*/  SEL R19, R19, R6, !P0 ;  /* 0x0000000613137207 */ /* 0x000fce0004000000 */
.L_x_159:
[----:B------:R-:W-:-:S08]  /*6ea0*/  NOP ;  /* 0x0000000000007918 */ /* 0x000fd00000000000 */
[----:B------:R-:W0:-:S00]  /*6eb0*/  USETMAXREG.DEALLOC.CTAPOOL 0x28 ;  /* 0x00000028000079c8 */ /* 0x000e0000080e0500 */
[----:B0-----:R-:W-:-:S13]  /*6ec0*/  ISETP.NE.AND P0, PT, R0, RZ, PT ;  /* 0x000000ff0000720c */ /* 0x001fda0003f05270 */
[----:B------:R-:W-:Y:S05]  /*6ed0*/  @P0 EXIT ;  /* 0x000000000000094d */ /* 0x000fea0003800000 */
[----:B------:R-:W-:Y:S01]  /*6ee0*/  LOP3.LUT P0, RZ, R9, 0xff, RZ, 0xc0, !PT ;  /* 0x000000ff09ff7812 */ /* 0x000fe2000780c0ff */
[----:B------:R-:W-:Y:S02]  /*6ef0*/  IMAD.MOV.U32 R0, RZ, RZ, 0x1 ;  /* 0x00000001ff007424 */ /* 0x000fe400078e00ff */
[----:B------:R-:W-:-:S10]  /*6f00*/  IMAD.MOV.U32 R12, RZ, RZ, RZ ;  /* 0x000000ffff0c7224 */ /* 0x000fd400078e00ff */
[----:B------:R-:W-:Y:S05]  /*6f10*/  @!P0 BRA `(.L_x_162) ;  /* 0x0000000c003c8947 */ /* 0x000fea0003800000 */
[----:B------:R-:W0:Y:S01]  /*6f20*/  LDC R0, c[0x0][0x28c] ;  /* 0x0000a300ff007b82 */ /* 0x000e220000000800 */
[----:B------:R-:W-:Y:S01]  /*6f30*/  LOP3.LUT P0, RZ, R3, 0x1f, RZ, 0xc0, !PT ;  /* 0x0000001f03ff7812 */ /* 0x000fe2000780c0ff */
[----:B------:R-:W-:Y:S01]  /*6f40*/  ULDC UR5, c[0x0][0x658] ;  /* 0x0001960000057ab9 */ /* 0x000fe20000000800 */
[----:B------:R-:W-:Y:S01]  /*6f50*/  UMOV UR6, 0xffffffff ;  /* 0xffffffff00067882 */ /* 0x000fe20000000000 */
[----:B------:R-:W-:Y:S01]  /*6f60*/  BSSY B0, `(.L_x_162) ;  /* 0x00000ca000007945 */ /* 0x000fe20003800000 */
[----:B------:R-:W-:Y:S01]  /*6f70*/  USHF.L.U32 UR6, UR6, UR5, URZ ;  /* 0x0000000506067299 */ /* 0x000fe2000800063f */
[C---:B------:R-:W-:Y:S01]  /*6f80*/  ISETP.NE.AND P2, PT, R4.reuse, RZ, PT ;  /* 0x000000ff0400720c */ /* 0x040fe20003f45270 */
[----:B------:R-:W-:Y:S01]  /*6f90*/  UMOV UR7, 0x1 ;  /* 0x0000000100077882 */ /* 0x000fe20000000000 */
[----:B------:R-:W-:Y:S01]  /*6fa0*/  ISETP.NE.OR P0, PT, R4, RZ, !P0 ;  /* 0x000000ff0400720c */ /* 0x000fe20004705670 */
[----:B------:R-:W-:Y:S01]  /*6fb0*/  IMAD.MOV.U32 R13, RZ, RZ, 0x1 ;  /* 0x00000001ff0d7424 */ /* 0x000fe200078e00ff */
[----:B------:R-:W-:Y:S01]  /*6fc0*/  LOP3.LUT R11, R18, 0x2, RZ, 0xfc, !PT ;  /* 0x00000002120b7812 */ /* 0x000fe200078efcff */
[----:B------:R-:W-:Y:S01]  /*6fd0*/  IMAD.MOV.U32 R12, RZ, RZ, RZ ;  /* 0x000000ffff0c7224 */ /* 0x000fe200078e00ff */
[----:B------:R-:W-:Y:S01]  /*6fe0*/  ULDC UR4, c[0x0][0x600] ;  /* 0x0001800000047ab9 */ /* 0x000fe20000000800 */
[----:B------:R-:W-:-:S02]  /*6ff0*/  USHF.L.U32 UR13, UR7, UR5, URZ ;  /* 0x00000005070d7299 */ /* 0x000fc4000800063f */
[----:B------:R-:W-:Y:S02]  /*7000*/  UIADD3 UR4, UR4, -0x1, URZ ;  /* 0xffffffff04047890 */ /* 0x000fe4000fffe03f */
[----:B------:R-:W-:Y:S01]  /*7010*/  ULOP3.LUT UR5, URZ, UR6, URZ, 0x33, !UPT ;  /* 0x000000063f057292 */ /* 0x000fe2000f8e333f */
[----:B------:R-:W-:Y:S01]  /*7020*/  ULDC.64 UR22, c[0x0][0x198] ;  /* 0x0000660000167ab9 */ /* 0x000fe20000000a00 */
[----:B0-----:R-:W-:-:S05]  /*7030*/  VIADD R0, R0, 0x7f ;  /* 0x0000007f00007836 */ /* 0x001fca0000000000 */
[----:B------:R-:W-:-:S04]  /*7040*/  SHF.R.S32.HI R3, RZ, 0x1f, R0 ;  /* 0x0000001fff037819 */ /* 0x000fc80000011400 */
[----:B------:R-:W-:Y:S01]  /*7050*/  LEA.HI R3, R3, R0, RZ, 0x7 ;  /* 0x0000000003037211 */ /* 0x000fe200078f38ff */
[----:B------:R-:W-:-:S03]  /*7060*/  IMAD.MOV.U32 R0, RZ, RZ, 0x1 ;  /* 0x00000001ff007424 */ /* 0x000fc600078e00ff */
[----:B------:R-:W-:-:S05]  /*7070*/  SHF.R.S32.HI R3, RZ, 0x7, R3 ;  /* 0x00000007ff037819 */ /* 0x000fca0000011403 */
[----:B------:R-:W-:-:S07]  /*7080*/  VIADD R10, R3, 0x1 ;  /* 0x00000001030a7836 */ /* 0x000fce0000000000 */
.L_x_174:
[----:B------:R-:W-:-:S03]  /*7090*/  UMOV UR6, 0xffffffff ;  /* 0xffffffff00067882 */ /* 0x000fc60000000000 */
[----:B------:R-:W-:Y:S05]  /*70a0*/  BRA.DIV UR6, `(.L_x_163) ;  /* 0x0000000e06e87947 */ /* 0x000fea000b800000 */
[----:B------:R-:W-:-:S13]  /*70b0*/  ELECT P6, URZ, PT ;  /* 0x00000000003f782f */ /* 0x000fda00038c0000 */
.L_x_186:
[----:B------:R-:W0:Y:S01]  /*70c0*/  LDC R4, c[0x0][0x28c] ;  /* 0x0000a300ff047b82 */ /* 0x000e220000000800 */
[----:B------:R-:W-:Y:S01]  /*70d0*/  BSSY B1, `(.L_x_164) ;  /* 0x0000041000017945 */ /* 0x000fe20003800000 */
[----:B0-----:R-:W-:-:S13]  /*70e0*/  ISETP.LT.OR P6, PT, R4, 0x1, !P6 ;  /* 0x000000010400780c */ /* 0x001fda00077c1670 */
[----:B------:R-:W-:Y:S05]  /*70f0*/  @P6 BRA `(.L_x_165) ;  /* 0x0000000000f86947 */ /* 0x000fea0003800000 */
[----:B------:R-:W-:Y:S02]  /*7100*/  IMAD.SHL.U32 R19, R19, 0x80, RZ ;  /* 0x0000008013137824 */ /* 0x000fe400078e00ff */
[----:B------:R-:W-:Y:S02]  /*7110*/  IMAD.SHL.U32 R20, R20, 0x80, RZ ;  /* 0x0000008014147824 */ /* 0x000fe400078e00ff */
[----:B------:R-:W-:Y:S02]  /*7120*/  IMAD.MOV.U32 R21, RZ, RZ, RZ ;  /* 0x000000ffff157224 */ /* 0x000fe400078e00ff */
[----:B------:R-:W-:Y:S02]  /*7130*/  IMAD.MOV.U32 R4, RZ, RZ, R10 ;  /* 0x000000ffff047224 */ /* 0x000fe400078e000a */
[----:B------:R-:W-:Y:S02]  /*7140*/  IMAD.MOV.U32 R5, RZ, RZ, R0 ;  /* 0x000000ffff057224 */ /* 0x000fe400078e0000 */
[----:B------:R-:W-:-:S07]  /*7150*/  IMAD.MOV.U32 R6, RZ, RZ, R12 ;  /* 0x000000ffff067224 */ /* 0x000fce00078e000c */
.L_x_169:
[----:B------:R-:W0:Y:S01]  /*7160*/  S2R R14, SR_CgaCtaId ;  /* 0x00000000000e7919 */ /* 0x000e220000008800 */
[----:B------:R-:W-:Y:S01]  /*7170*/  MOV R7, 0x400 ;  /* 0x0000040000077802 */ /* 0x000fe20000000f00 */
[----:B------:R-:W1:Y:S03]  /*7180*/  @!P2 LDC R9, c[0x0][0x500] ;  /* 0x00014000ff09ab82 */ /* 0x000e660000000800 */
[----:B0-----:R-:W-:Y:S02]  /*7190*/  LEA R15, R14, R7, 0x18 ;  /* 0x000000070e0f7211 */ /* 0x001fe400078ec0ff */
[----:B------:R-:W-:-:S03]  /*71a0*/  SHF.L.U32 R7, R5, 0x1f, RZ ;  /* 0x0000001f05077819 */ /* 0x000fc600000006ff */
[----:B------:R-:W-:-:S04]  /*71b0*/  IMAD R14, R6, 0x8, R15 ;  /* 0x00000008060e7824 */ /* 0x000fc800078e020f */
[----:B------:R-:W0:Y:S02]  /*71c0*/  SYNCS.PHASECHK.TRANS64.TRYWAIT P1, [R14+URZ+0x28], R7 ;  /* 0x000028070e0075a7 */ /* 0x000e24000802017f */
[----:B01----:R-:W-:Y:S05]  /*71d0*/  @!P1 BRA `(.L_x_166) ;  /* 0x0000000c00bc9947 */ /* 0x003fea0003800000 */
.L_x_187:
[----:B0-----:R-:W-:Y:S01]  /*71e0*/  PRMT R7, R11, 0x9910, RZ ;  /* 0x000099100b077816 */ /* 0x001fe200000000ff */
[----:B------:R0:W-:Y:S03]  /*71f0*/  @!P2 SYNCS.ARRIVE.TRANS64 RZ, [R14+URZ], R9 ;  /* 0x000000090effa9a7 */ /* 0x0001e6000800003f */
[----:B------:R-:W-:-:S13]  /*7200*/  ISETP.NE.AND P1, PT, R7, 0x2, PT ;  /* 0x000000020700780c */ /* 0x000fda0003f25270 */
[----:B0-----:R-:W-:Y:S05]  /*7210*/  @P1 BRA `(.L_x_167) ;  /* 0x0000000000041947 */ /* 0x001fea0003800000 */
[----:B------:R-:W-:Y:S01]  /*7220*/  BPT.TRAP 0x1 ;  /* 0x000000040000795c */ /* 0x000fe20000300000 */
.L_x_167:
[----:B------:R-:W-:Y:S05]  /*7230*/  @P0 BRA `(.L_x_168) ;  /* 0x0000000000040947 */ /* 0x000fea0003800000 */
[----:B------:R-:W-:Y:S01]  /*7240*/  BPT.TRAP 0x1 ;  /* 0x000000040000795c */ /* 0x000fe20000300000 */
.L_x_168:
[----:B------:R-:W-:Y:S01]  /*7250*/  IMAD R15, R6, 0x8000, R15 ;  /* 0x00008000060f7824 */ /* 0x000fe200078e020f */
[----:B------:R-:W-:Y:S01]  /*7260*/  R2UR UR34, R21 ;  /* 0x00000000152272ca */ /* 0x000fe200000e0000 */
[----:B------:R-:W-:Y:S01]  /*7270*/  VIADD R4, R4, 0xffffffff ;  /* 0xffffffff04047836 */ /* 0x000fe20000000000 */
[----:B------:R-:W-:Y:S01]  /*7280*/  R2UR UR33, R14 ;  /* 0x000000000e2172ca */ /* 0x000fe200000e0000 */
[----:B------:R-:W-:Y:S01]  /*7290*/  UIADD3 UR6, UP0, UR22, 0xf0, URZ ;  /* 0x000000f016067890 */ /* 0x000fe2000ff1e03f */
[----:B------:R-:W-:Y:S01]  /*72a0*/  R2UR UR8, R15 ;  /* 0x000000000f0872ca */ /* 0x000fe200000e0000 */
[----:B------:R-:W-:Y:S01]  /*72b0*/  UIADD3 UR30, UP1, UR22, 0x1f0, URZ ;  /* 0x000001f0161e7890 */ /* 0x000fe2000ff3e03f */
[----:B------:R-:W-:Y:S01]  /*72c0*/  R2UR UR35, R19 ;  /* 0x00000000132372ca */ /* 0x000fe200000e0000 */
[----:B------:R-:W-:Y:S01]  /*72d0*/  UIADD3.X UR7, URZ, UR23, URZ, UP0, !UPT ;  /* 0x000000173f077290 */ /* 0x000fe200087fe43f */
[----:B------:R-:W-:Y:S01]  /*72e0*/  R2UR UR36, R8 ;  /* 0x00000000082472ca */ /* 0x000fe200000e0000 */
[----:B------:R-:W-:Y:S01]  /*72f0*/  UIADD3.X UR31, URZ, UR23, URZ, UP1, !UPT ;  /* 0x000000173f1f7290 */ /* 0x000fe20008ffe43f */
[----:B------:R-:W-:Y:S01]  /*7300*/  R2UR UR19, R20 ;  /* 0x00000000141372ca */ /* 0x000fe200000e0000 */
[----:B------:R-:W-:Y:S01]  /*7310*/  VIADD R6, R6, 0x1 ;  /* 0x0000000106067836 */ /* 0x000fe20000000000 */
[----:B------:R-:W-:Y:S01]  /*7320*/  ISETP.GT.AND P3, PT, R4, 0x1, PT ;  /* 0x000000010400780c */ /* 0x000fe20003f64270 */
[----:B------:R-:W-:Y:S01]  /*7330*/  UIADD3 UR26, UR34, 0x40, URZ ;  /* 0x00000040221a7890 */ /* 0x000fe2000fffe03f */
[----:B------:R-:W-:Y:S01]  /*7340*/  VIADD R21, R21, 0x80 ;  /* 0x0000008015157836 */ /* 0x000fe20000000000 */
[----:B------:R-:W-:Y:S01]  /*7350*/  UMOV UR14, 0x0 ;  /* 0x00000000000e7882 */ /* 0x000fe20000000000 */
[----:B------:R-:W-:Y:S01]  /*7360*/  UMOV UR15, 0x10000000 ;  /* 0x10000000000f7882 */ /* 0x000fe20000000000 */
[----:B------:R-:W-:Y:S01]  /*7370*/  UIADD3 UR32, UR8, 0x100, URZ ;  /* 0x0000010008207890 */ /* 0x000fe2000fffe03f */
[----:B------:R-:W-:Y:S01]  /*7380*/  ISETP.NE.AND P1, PT, R6, 0x5, PT ;  /* 0x000000050600780c */ /* 0x000fe20003f25270 */
[----:B------:R-:W-:-:S02]  /*7390*/  UIADD3 UR24, UR8, 0x4100, URZ ;  /* 0x0000410008187890 */ /* 0x000fc4000fffe03f */
[----:B------:R-:W-:Y:S01]  /*73a0*/  UIADD3 UR16, UR8, 0x28100, URZ ;  /* 0x0002810008107890 */ /* 0x000fe2000fffe03f */
[----:B------:R-:W-:Y:S01]  /*73b0*/  SEL R14, RZ, 0x1, P1 ;  /* 0x00000001ff0e7807 */ /* 0x000fe20000800000 */
[----:B------:R-:W-:Y:S01]  /*73c0*/  UIADD3 UR8, UR8, 0x2c100, URZ ;  /* 0x0002c10008087890 */ /* 0x000fe2000fffe03f */
[----:B------:R-:W-:Y:S01]  /*73d0*/  SEL R6, R6, RZ, P1 ;  /* 0x000000ff06067207 */ /* 0x000fe20000800000 */
[----:B------:R-:W-:Y:S01]  /*73e0*/  UMOV UR25, UR33 ;  /* 0x0000002100197c82 */ /* 0x000fe20008000000 */
[----:B------:R-:W-:Y:S01]  /*73f0*/  UMOV UR27, UR35 ;  /* 0x00000023001b7c82 */ /* 0x000fe20008000000 */
[----:B------:R-:W-:Y:S01]  /*7400*/  UMOV UR28, UR36 ;  /* 0x00000024001c7c82 */ /* 0x000fe20008000000 */
[----:B------:R-:W-:Y:S01]  /*7410*/  UMOV UR17, UR33 ;  /* 0x0000002100117c82 */ /* 0x000fe20008000000 */
[----:B------:R-:W-:Y:S01]  /*7420*/  UMOV UR18, UR34 ;  /* 0x0000002200127c82 */ /* 0x000fe20008000000 */
[----:B------:R-:W-:Y:S01]  /*7430*/  UMOV UR20, UR36 ;  /* 0x0000002400147c82 */ /* 0x000fe20008000000 */
[----:B------:R0:W-:Y:S01]  /*7440*/  UTMALDG.3D [UR32], [UR6], desc[UR14] ;  /* 0x00000e20060075b4 */ /* 0x0001e20008011000 */
[----:B------:R-:W-:Y:S01]  /*7450*/  UMOV UR9, UR33 ;  /* 0x0000002100097c82 */ /* 0x000fe20008000000 */
[----:B------:R-:W-:Y:S01]  /*7460*/  UMOV UR11, UR19 ;  /* 0x00000013000b7c82 */ /* 0x000fe20008000000 */
[----:B------:R-:W-:Y:S01]  /*7470*/  UMOV UR12, UR36 ;  /* 0x00000024000c7c82 */ /* 0x000fe20008000000 */
[----:B------:R-:W-:Y:S01]  /*7480*/  UMOV UR10, UR26 ;  /* 0x0000001a000a7c82 */ /* 0x000fe20008000000 */
[----:B------:R-:W-:Y:S01]  /*7490*/  LOP3.LUT R5, R5, R14, RZ, 0x3c, !PT ;  /* 0x0000000e05057212 */ /* 0x000fe200078e3cff */
[----:B------:R0:W-:Y:S01]  /*74a0*/  UTMALDG.3D [UR24], [UR6], desc[UR14] ;  /* 0x00000e18060075b4 */ /* 0x0001e20008011000 */
[----:B------:R0:W-:Y:S01]  /*74b0*/  UTMALDG.3D [UR16], [UR30], desc[UR14] ;  /* 0x00000e101e0075b4 */ /* 0x0001e20008011000 */
[----:B------:R0:W-:Y:S02]  /*74c0*/  UTMALDG.3D [UR8], [UR30], desc[UR14] ;  /* 0x00000e081e0075b4 */ /* 0x0001e40008011000 */
[----:B0-----:R-:W-:Y:S05]  /*74d0*/  @P3 BRA `(.L_x_169) ;  /* 0xfffffffc00203947 */ /* 0x001fea000383ffff */
.L_x_165:
[----:B------:R-:W-:Y:S05]  /*74e0*/  BSYNC B1 ;  /* 0x0000000000017941 */ /* 0x000fea0003800000 */
.L_x_164:
[----:B------:R-:W-:Y:S01]  /*74f0*/  LOP3.LUT P3, RZ, R13, 0xff, RZ, 0xc0, !PT ;  /* 0x000000ff0dff7812 */ /* 0x000fe2000786c0ff */
[----:B------:R-:W-:Y:S01]  /*7500*/  IMAD.IADD R12, R3, 0x1, R12 ;  /* 0x00000001030c7824 */ /* 0x000fe200078e020c */
[----:B------:R-:W-:Y:S01]  /*7510*/  IADD3 R16, P4, R16, UR38, RZ ;  /* 0x0000002610107c10 */ /* 0x000fe2000ff9e0ff */
[----:B------:R-:W-:Y:S01]  /*7520*/  ULDC.64 UR6, c[0x0][0x650] ;  /* 0x0001940000067ab9 */ /* 0x000fe20000000a00 */
[----:B------:R-:W-:Y:S01]  /*7530*/  BSSY B1, `(.L_x_170) ;  /* 0x000006a000017945 */ /* 0x000fe20003800000 */
[----:B------:R-:W-:Y:S01]  /*7540*/  IMAD.MOV.U32 R19, RZ, RZ, -0x1 ;  /* 0xffffffffff137424 */ /* 0x000fe200078e00ff */
[----:B------:R-:W-:Y:S01]  /*7550*/  ISETP.GT.U32.AND P1, PT, R12, 0x4, PT ;  /* 0x000000040c00780c */ /* 0x000fe20003f24070 */
[----:B------:R-:W-:Y:S01]  /*7560*/  IMAD.MOV.U32 R20, RZ, RZ, -0x1 ;  /* 0xffffffffff147424 */ /* 0x000fe200078e00ff */
[----:B------:R-:W-:Y:S01]  /*7570*/  IADD3.X R17, R17, UR41, RZ, P4, !PT ;  /* 0x0000002911117c10 */ /* 0x000fe2000a7fe4ff */
[----:B------:R-:W-:Y:S01]  /*7580*/  IMAD.MOV.U32 R8, RZ, RZ, -0x1 ;  /* 0xffffffffff087424 */ /* 0x000fe200078e00ff */
[----:B------:R-:W-:-:S02]  /*7590*/  ISETP.LT.U32.AND P1, PT, R3, 0x5, P1 ;  /* 0x000000050300780c */ /* 0x000fc40000f21070 */
[----:B------:R-:W-:Y:S01]  /*75a0*/  PRMT R13, RZ, 0x7610, R13 ;  /* 0x00007610ff0d7816 */ /* 0x000fe2000000000d */
[----:B------:R-:W0:Y:S01]  /*75b0*/  @P3 S2R R5, SR_CgaCtaId ;  /* 0x0000000000053919 */ /* 0x000e220000008800 */
[----:B------:R-:W-:-:S04]  /*75c0*/  @P3 MOV R4, 0x400 ;  /* 0x0000040000043802 */ /* 0x000fc80000000f00 */
[----:B0-----:R-:W-:Y:S01]  /*75d0*/  @P3 LEA R6, R5, R4, 0x18 ;  /* 0x0000000405063211 */ /* 0x001fe200078ec0ff */
[----:B------:R-:W-:-:S03]  /*75e0*/  IMAD.WIDE.U32 R4, R12, -0x33333333, RZ ;  /* 0xcccccccd0c047825 */ /* 0x000fc600078e00ff */
[----:B------:R0:W-:Y:S01]  /*75f0*/  @P3 SYNCS.ARRIVE.TRANS64.A1T0 RZ, [R6+URZ+0x68], RZ ;  /* 0x000068ff06ff39a7 */ /* 0x0001e2000810003f */
[----:B------:R-:W-:Y:S02]  /*7600*/  ISETP.GE.U32.AND P3, PT, R3, 0x5, PT ;  /* 0x000000050300780c */ /* 0x000fe40003f66070 */
[----:B------:R-:W-:Y:S02]  /*7610*/  SHF.R.U32.HI R7, RZ, 0x2, R5 ;  /* 0x00000002ff077819 */ /* 0x000fe40000011605 */
[----:B------:R-:W-:Y:S02]  /*7620*/  SEL R5, RZ, 0x1, !P1 ;  /* 0x00000001ff057807 */ /* 0x000fe40004800000 */
[----:B------:R-:W-:Y:S01]  /*7630*/  ISETP.GE.U32.AND P1, PT, R16, UR6, PT ;  /* 0x0000000610007c0c */ /* 0x000fe2000bf26070 */
[----:B------:R-:W-:Y:S01]  /*7640*/  IMAD R12, R7, -0x5, R12 ;  /* 0xfffffffb070c7824 */ /* 0x000fe200078e020c */
[----:B------:R-:W-:Y:S02]  /*7650*/  LOP3.LUT R0, R0, R5, RZ, 0x3c, !PT ;  /* 0x0000000500007212 */ /* 0x000fe400078e3cff */
[----:B------:R-:W-:-:S02]  /*7660*/  ISETP.GE.U32.AND.EX P1, PT, R17, UR7, PT, P1 ;  /* 0x0000000711007c0c */ /* 0x000fc4000bf26110 */
[----:B------:R-:W-:Y:S02]  /*7670*/  PRMT R4, RZ, 0x7610, R4 ;  /* 0x00007610ff047816 */ /* 0x000fe40000000004 */
[----:B------:R-:W-:-:S09]  /*7680*/  @P3 LOP3.LUT R0, R0, 0x1, R7, 0x78, !PT ;  /* 0x0000000100003812 */ /* 0x000fd200078e7807 */
[----:B0-----:R-:W-:Y:S05]  /*7690*/  @P1 BRA `(.L_x_171) ;  /* 0x00000004004c1947 */ /* 0x001fea0003800000 */
[----:B------:R-:W-:Y:S01]  /*76a0*/  ULDC.64 UR6, c[0x0][0x628] ;  /* 0x00018a0000067ab9 */ /* 0x000fe20000000a00 */
[----:B------:R-:W0:Y:S01]  /*76b0*/  S2R R15, SR_CTAID.X ;  /* 0x00000000000f7919 */ /* 0x000e220000002500 */
[----:B------:R-:W-:Y:S01]  /*76c0*/  ISETP.NE.U32.AND P1, PT, RZ, UR6, PT ;  /* 0x00000006ff007c0c */ /* 0x000fe2000bf25070 */
[----:B------:R-:W-:Y:S01]  /*76d0*/  ULDC UR9, c[0x0][0x630] ;  /* 0x00018c0000097ab9 */ /* 0x000fe20000000800 */
[----:B------:R-:W-:Y:S01]  /*76e0*/  IMAD.MOV.U32 R4, RZ, RZ, R16 ;  /* 0x000000ffff047224 */ /* 0x000fe200078e0010 */
[----:B------:R-:W1:Y:S01]  /*76f0*/  S2R R14, SR_CTAID.Y ;  /* 0x00000000000e7919 */ /* 0x000e620000002600 */
[----:B------:R-:W-:Y:S01]  /*7700*/  ISETP.NE.AND.EX P1, PT, RZ, UR7, PT, P1 ;  /* 0x00000007ff007c0c */ /* 0x000fe2000bf25310 */
[----:B------:R-:W-:-:S12]  /*7710*/  IMAD.MOV.U32 R5, RZ, RZ, R17 ;  /* 0x000000ffff057224 */ /* 0x000fd800078e0011 */
[----:B------:R-:W-:Y:S05]  /*7720*/  @!P1 BRA `(.L_x_172) ;  /* 0x0000000000289947 */ /* 0x000fea0003800000 */
[----:B------:R-:W-:Y:S02]  /*7730*/  ULDC UR8, c[0x0][0x634] ;  /* 0x00018d0000087ab9 */ /* 0x000fe40000000800 */
[----:B------:R-:W-:-:S05]  /*7740*/  IADD3 R9, P1, R16, UR8, RZ ;  /* 0x0000000810097c10 */ /* 0x000fca000ff3e0ff */
[----:B------:R-:W-:-:S04]  /*7750*/  IMAD.X R19, RZ, RZ, R17, P1 ;  /* 0x000000ffff137224 */ /* 0x000fc800008e0611 */
[----:B------:R-:W-:-:S04]  /*7760*/  IMAD.WIDE.U32 R6, R19, UR6, RZ ;  /* 0x0000000613067c25 */ /* 0x000fc8000f8e00ff */
[----:B------:R-:W-:-:S04]  /*7770*/  IMAD.WIDE.U32 R6, P1, R9, UR7, R6 ;  /* 0x0000000709067c25 */ /* 0x000fc8000f820006 */
[----:B------:R-:W-:-:S04]  /*7780*/  IMAD.WIDE.U32 R8, R9, UR6, RZ ;  /* 0x0000000609087c25 */ /* 0x000fc8000f8e00ff */
[----:B------:R-:W-:Y:S01]  /*7790*/  IMAD.X R5, RZ, RZ, RZ, P1 ;  /* 0x000000ffff057224 */ /* 0x000fe200008e06ff */
[----:B------:R-:W-:Y:S01]  /*77a0*/  IADD3 RZ, P1, R9, R6, RZ ;  /* 0x0000000609ff7210 */ /* 0x000fe20007f3e0ff */
[----:B------:R-:W-:-:S04]  /*77b0*/  IMAD.MOV.U32 R4, RZ, RZ, R7 ;  /* 0x000000ffff047224 */ /* 0x000fc800078e0007 */
[----:B------:R-:W-:-:S08]  /*77c0*/  IMAD.WIDE.U32.X R4, R19, UR7, R4, P1 ;  /* 0x0000000713047c25 */ /* 0x000fd000088e0404 */
.L_x_172:
[--C-:B------:R-:W-:Y:S01]  /*77d0*/  SHF.R.U64 R8, R4, UR9, R5.reuse ;  /* 0x0000000904087c19 */ /* 0x100fe20008001205 */
[----:B------:R-:W-:Y:S01]  /*77e0*/  ULDC.64 UR6, c[0x0][0x620] ;  /* 0x0001880000067ab9 */ /* 0x000fe20000000a00 */
[----:B------:R-:W-:Y:S01]  /*77f0*/  SHF.R.U32.HI R4, RZ, UR9, R5 ;  /* 0x00000009ff047c19 */ /* 0x000fe20008011605 */
[----:B------:R-:W2:Y:S01]  /*7800*/  LDC R24, c[0x0][0x144] ;  /* 0x00005100ff187b82 */ /* 0x000ea20000000800 */
[----:B------:R-:W-:Y:S01]  /*7810*/  IADD3 R7, P1, RZ, -R8, RZ ;  /* 0x80000008ff077210 */ /* 0x000fe20007f3e0ff */
[----:B------:R-:W-:Y:S01]  /*7820*/  ULDC.64 UR10, c[0x0][0x640] ;  /* 0x00019000000a7ab9 */ /* 0x000fe20000000a00 */
[----:B0-----:R-:W-:Y:S01]  /*7830*/  I2FP.F32.U32 R9, R15 ;  /* 0x0000000f00097245 */ /* 0x001fe20000201000 */
[----:B------:R-:W-:Y:S02]  /*7840*/  ULDC UR8, c[0x0][0x608] ;  /* 0x0001820000087ab9 */ /* 0x000fe40000000800 */
[----:B------:R-:W-:Y:S01]  /*7850*/  IMAD.X R4, RZ, RZ, ~R4, P1 ;  /* 0x000000ffff047224 */ /* 0x000fe200008e0e04 */
[----:B------:R-:W-:Y:S01]  /*7860*/  ISETP.NE.U32.AND P1, PT, RZ, UR10, PT ;  /* 0x0000000aff007c0c */ /* 0x000fe2000bf25070 */
[----:B------:R-:W0:Y:S02]  /*7870*/  LDC R21, c[0x0][0x148] ;  /* 0x00005200ff157b82 */ /* 0x000e240000000800 */
[----:B------:R-:W-:Y:S01]  /*7880*/  IMAD R6, R4, UR6, RZ ;  /* 0x0000000604067c24 */ /* 0x000fe2000f8e02ff */
[----:B------:R-:W-:Y:S01]  /*7890*/  ISETP.NE.AND.EX P1, PT, RZ, UR11, PT, P1 ;  /* 0x0000000bff007c0c */ /* 0x000fe2000bf25310 */
[----:B------:R-:W-:Y:S01]  /*78a0*/  IMAD.WIDE.U32 R4, R7, UR6, R16 ;  /* 0x0000000607047c25 */ /* 0x000fe2000f8e0010 */
[----:B------:R-:W-:-:S03]  /*78b0*/  ULDC UR6, c[0x0][0x150] ;  /* 0x0000540000067ab9 */ /* 0x000fc60000000800 */
[----:B------:R-:W-:Y:S02]  /*78c0*/  IMAD R7, R7, UR7, R6 ;  /* 0x0000000707077c24 */ /* 0x000fe4000f8e0206 */
[----:B------:R-:W-:Y:S01]  /*78d0*/  FMUL R6, R9, UR6 ;  /* 0x0000000609067c20 */ /* 0x000fe20008400000 */
[----:B------:R-:W-:Y:S01]  /*78e0*/  ULDC UR6, c[0x0][0x618] ;  /* 0x0001860000067ab9 */ /* 0x000fe20000000800 */
[----:B------:R-:W-:Y:S01]  /*78f0*/  ULDC UR7, c[0x0][0x154] ;  /* 0x0000550000077ab9 */ /* 0x000fe20000000800 */
[----:B------:R-:W-:-:S03]  /*7900*/  IMAD.IADD R5, R5, 0x1, R7 ;  /* 0x0000000105057824 */ /* 0x000fc600078e0207 */
[----:B------:R-:W3:Y:S02]  /*7910*/  F2I.U32.TRUNC.NTZ R6, R6 ;  /* 0x0000000600067305 */ /* 0x000ee4000020f000 */
[----:B------:R-:W-:Y:S02]  /*7920*/  SHF.R.U64 R9, R4, UR6, R5 ;  /* 0x0000000604097c19 */ /* 0x000fe40008001205 */
[----:B-1----:R-:W-:-:S05]  /*7930*/  I2FP.F32.U32 R4, R14 ;  /* 0x0000000e00047245 */ /* 0x002fca0000201000 */
[----:B------:R-:W-:Y:S01]  /*7940*/  FMUL R22, R4, UR7 ;  /* 0x0000000704167c20 */ /* 0x000fe20008400000 */
[----:B------:R-:W-:Y:S01]  /*7950*/  SHF.R.U32.HI R4, RZ, UR6, R5 ;  /* 0x00000006ff047c19 */ /* 0x000fe20008011605 */
[----:B------:R-:W-:-:S03]  /*7960*/  ULDC UR6, c[0x0][0x658] ;  /* 0x0001960000067ab9 */ /* 0x000fc60000000800 */
[--C-:B------:R-:W-:Y:S01]  /*7970*/  SHF.R.U64 R20, R9, UR8, R4.reuse ;  /* 0x0000000809147c19 */ /* 0x100fe20008001204 */
[----:B------:R-:W1:Y:S01]  /*7980*/  F2I.U32.TRUNC.NTZ R22, R22 ;  /* 0x0000001600167305 */ /* 0x000e62000020f000 */
[----:B------:R-:W-:Y:S01]  /*7990*/  SHF.R.U32.HI R5, RZ, UR8, R4 ;  /* 0x00000008ff057c19 */ /* 0x000fe20008011604 */
[----:B---3--:R-:W-:-:S03]  /*79a0*/  IMAD.MOV R6, RZ, RZ, -R6 ;  /* 0x000000ffff067224 */ /* 0x008fc600078e0a06 */
[----:B------:R-:W-:Y:S01]  /*79b0*/  SHF.R.U64 R19, R20, UR6, R5 ;  /* 0x0000000614137c19 */ /* 0x000fe20008001205 */
[----:B--2---:R-:W-:Y:S01]  /*79c0*/  IMAD R15, R24, R6, R15 ;  /* 0x00000006180f7224 */ /* 0x004fe200078e020f */
[----:B------:R-:W-:-:S03]  /*79d0*/  SHF.R.U32.HI R23, RZ, UR6, R5 ;  /* 0x00000006ff177c19 */ /* 0x000fc60008011605 */
[----:B------:R-:W-:Y:S02]  /*79e0*/  IMAD.MOV.U32 R4, RZ, RZ, R19 ;  /* 0x000000ffff047224 */ /* 0x000fe400078e0013 */
[----:B------:R-:W-:Y:S01]  /*79f0*/  IMAD.MOV.U32 R5, RZ, RZ, R23 ;  /* 0x000000ffff057224 */ /* 0x000fe200078e0017 */
[----:B-1----:R-:W-:Y:S06]  /*7a00*/  @!P1 BRA `(.L_x_173) ;  /* 0x0000000000289947 */ /* 0x002fec0003800000 */
[----:B------:R-:W-:Y:S02]  /*7a10*/  ULDC UR6, c[0x0][0x64c] ;  /* 0x0001930000067ab9 */ /* 0x000fe40000000800 */
[----:B------:R-:W-:-:S05]  /*7a20*/  IADD3 R5, P1, R19, UR6, RZ ;  /* 0x0000000613057c10 */ /* 0x000fca000ff3e0ff */
[----:B------:R-:W-:-:S04]  /*7a30*/  IMAD.X R23, RZ, RZ, R23, P1 ;  /* 0x000000ffff177224 */ /* 0x000fc800008e0617 */
[----:B------:R-:W-:-:S04]  /*7a40*/  IMAD.WIDE.U32 R6, R23, UR10, RZ ;  /* 0x0000000a17067c25 */ /* 0x000fc8000f8e00ff */
[----:B------:R-:W-:-:S04]  /*7a50*/  IMAD.WIDE.U32 R6, P1, R5, UR11, R6 ;  /* 0x0000000b05067c25 */ /* 0x000fc8000f820006 */
[----:B------:R-:W-:-:S04]  /*7a60*/  IMAD.WIDE.U32 R4, R5, UR10, RZ ;  /* 0x0000000a05047c25 */ /* 0x000fc8000f8e00ff */
[----:B------:R-:W-:Y:S01]  /*7a70*/  IMAD.MOV.U32 R4, RZ, RZ, R7 ;  /* 0x000000ffff047224 */ /* 0x000fe200078e0007 */
[----:B------:R-:W-:Y:S01]  /*7a80*/  IADD3 RZ, P3, R5, R6, RZ ;  /* 0x0000000605ff7210 */ /* 0x000fe20007f7e0ff */
[----:B------:R-:W-:-:S04]  /*7a90*/  IMAD.X R5, RZ, RZ, RZ, P1 ;  /* 0x000000ffff057224 */ /* 0x000fc800008e06ff */
[----:B------:R-:W-:-:S08]  /*7aa0*/  IMAD.WIDE.U32.X R4, R23, UR11, R4, P3 ;  /* 0x0000000b17047c25 */ /* 0x000fd000098e0404 */
.L_x_173:
[----:B------:R-:W-:Y:S01]  /*7ab0*/  ISETP.NE.AND P1, PT, R2, 0x1, PT ;  /* 0x000000010200780c */ /* 0x000fe20003f25270 */
[----:B------:R-:W-:Y:S01]  /*7ac0*/  ULDC UR6, c[0x0][0x648] ;  /* 0x0001920000067ab9 */ /* 0x000fe20000000800 */
[----:B------:R-:W-:Y:S01]  /*7ad0*/  LOP3.LUT R20, R20, UR5, RZ, 0xc0, !PT ;  /* 0x0000000514147c12 */ /* 0x000fe2000f8ec0ff */
[----:B------:R-:W-:Y:S01]  /*7ae0*/  IMAD.MOV R22, RZ, RZ, -R22 ;  /* 0x000000ffff167224 */ /* 0x000fe200078e0a16 */
[----:B------:R-:W-:Y:S01]  /*7af0*/  SHF.R.U64 R5, R4, UR6, R5 ;  /* 0x0000000604057c19 */ /* 0x000fe20008001205 */
[----:B------:R-:W-:Y:S01]  /*7b00*/  ULDC UR6, c[0x0][0x638] ;  /* 0x00018e0000067ab9 */ /* 0x000fe20000000800 */
[----:B------:R-:W-:Y:S01]  /*7b10*/  LOP3.LUT R6, R9, UR4, RZ, 0xc0, !PT ;  /* 0x0000000409067c12 */ /* 0x000fe2000f8ec0ff */
[----:B------:R-:W-:Y:S02]  /*7b20*/  ULDC UR7, c[0x0][0x610] ;  /* 0x0001840000077ab9 */ /* 0x000fe40000000800 */
[----:B------:R-:W-:Y:S02]  /*7b30*/  IMAD.MOV R4, RZ, RZ, -R5 ;  /* 0x000000ffff047224 */ /* 0x000fe400078e0a05 */
[----:B------:R-:W-:-:S02]  /*7b40*/  IMAD R20, R5, UR13, R20 ;  /* 0x0000000d05147c24 */ /* 0x000fc4000f8e0214 */
[----:B0-----:R-:W-:Y:S02]  /*7b50*/  @P1 IMAD R15, R21, R22, R14 ;  /* 0x00000016150f1224 */ /* 0x001fe400078e020e */
[----:B------:R-:W-:Y:S01]  /*7b60*/  IMAD R19, R4, UR6, R19 ;  /* 0x0000000604137c24 */ /* 0x000fe2000f8e0213 */
[----:B------:R-:W-:Y:S01]  /*7b70*/  ULDC UR6, c[0x0][0x600] ;  /* 0x0001800000067ab9 */ /* 0x000fe20000000800 */
[----:B------:R-:W-:Y:S02]  /*7b80*/  IMAD R15, R20, UR7, R15 ;  /* 0x00000007140f7c24 */ /* 0x000fe4000f8e020f */
[----:B------:R-:W-:Y:S02]  /*7b90*/  IMAD R6, R19, UR6, R6 ;  /* 0x0000000613067c24 */ /* 0x000fe4000f8e0206 */
[----:B------:R-:W-:-:S03]  /*7ba0*/  IMAD.MOV.U32 R4, RZ, RZ, 0x1 ;  /* 0x00000001ff047424 */ /* 0x000fc600078e00ff */
[----:B------:R-:W-:Y:S02]  /*7bb0*/  SEL R20, R6, R15, !P1 ;  /* 0x0000000f06147207 */ /* 0x000fe40004800000 */
[----:B------:R-:W-:-:S07]  /*7bc0*/  SEL R19, R15, R6, !P1 ;  /* 0x000000060f137207 */ /* 0x000fce0004800000 */
.L_x_171:
[----:B------:R-:W-:Y:S05]  /*7bd0*/  BSYNC B1 ;  /* 0x0000000000017941 */ /* 0x000fea0003800000 */
.L_x_170:
[----:B------:R-:W-:-:S13]  /*7be0*/  LOP3.LUT P1, RZ, R4, 0xff, RZ, 0xc0, !PT ;  /* 0x000000ff04ff7812 */ /* 0x000fda000782c0ff */
[----:B------:R-:W-:Y:S05]  /*7bf0*/  @P1 BRA `(.L_x_174) ;  /* 0xfffffff400241947 */ /* 0x000fea000383ffff */
[----:B------:R-:W-:Y:S05]  /*7c00*/  BSYNC B0 ;  /* 0x0000000000007941 */ /* 0x000fea0003800000 */
.L_x_162:
[----:B------:R-:W-:-:S03]  /*7c10*/  UMOV UR6, 0xffffffff ;  /* 0xffffffff00067882 */ /* 0x000fc60000000000 */
[----:B------:R-:W-:Y:S05]  /*7c20*/  BRA.DIV UR6, `(.L_x_175) ;  /* 0x00000006063c7947 */ /* 0x000fea000b800000 */
[----:B------:R-:W-:-:S13]  /*7c30*/  ELECT P6, URZ, PT ;  /* 0x00000000003f782f */ /* 0x000fda00038c0000 */
.L_x_190:
[----:B------:R-:W-:Y:S04]  /*7c40*/  BSSY B0, `(.L_x_176) ;  /* 0x0000034000007945 */ /* 0x000fe80003800000 */
[----:B------:R-:W-:Y:S05]  /*7c50*/  @!P6 BRA `(.L_x_177) ;  /* 0x0000000000c8e947 */ /* 0x000fea0003800000 */
[----:B------:R-:W-:-:S04]  /*7c60*/  LOP3.LUT R18, R18, 0x2, RZ, 0xfc, !PT ;  /* 0x0000000212127812 */ /* 0x000fc800078efcff */
[----:B------:R-:W-:-:S13]  /*7c70*/  ISETP.NE.AND P0, PT, R18, 0x3, PT ;  /* 0x000000031200780c */ /* 0x000fda0003f05270 */
[----:B------:R-:W-:Y:S05]  /*7c80*/  @!P0 BRA `(.L_x_178) ;  /* 0x0000000000048947 */ /* 0x000fea0003800000 */
[----:B------:R-:W-:Y:S01]  /*7c90*/  BPT.TRAP 0x1 ;  /* 0x000000040000795c */ /* 0x000fe20000300000 */
.L_x_178:
[----:B------:R-:W0:Y:S01]  /*7ca0*/  S2R R3, SR_CgaCtaId ;  /* 0x0000000000037919 */ /* 0x000e220000008800 */
[----:B------:R-:W-:-:S04]  /*7cb0*/  MOV R2, 0x400 ;  /* 0x0000040000027802 */ /* 0x000fc80000000f00 */
[----:B0-----:R-:W-:Y:S02]  /*7cc0*/  LEA R3, R3, R2, 0x18 ;  /* 0x0000000203037211 */ /* 0x001fe400078ec0ff */
[----:B------:R-:W-:-:S03]  /*7cd0*/  SHF.L.U32 R2, R0, 0x1f, RZ ;  /* 0x0000001f00027819 */ /* 0x000fc600000006ff */
[----:B------:R-:W-:-:S04]  /*7ce0*/  VIADD R3, R3, 0x28 ;  /* 0x0000002803037836 */ /* 0x000fc80000000000 */
[C---:B------:R-:W-:Y:S02]  /*7cf0*/  IMAD R7, R12.reuse, 0x8, R3 ;  /* 0x000000080c077824 */ /* 0x040fe400078e0203 */
[----:B------:R-:W-:Y:S02]  /*7d00*/  VIADD R12, R12, 0x1 ;  /* 0x000000010c0c7836 */ /* 0x000fe40000000000 */
[----:B------:R-:W0:Y:S03]  /*7d10*/  SYNCS.PHASECHK.TRANS64.TRYWAIT P0, [R7+URZ], R2 ;  /* 0x00000002070075a7 */ /* 0x000e26000800017f */
[----:B------:R-:W-:-:S04]  /*7d20*/  ISETP.NE.AND P1, PT, R12, 0x5, PT ;  /* 0x000000050c00780c */ /* 0x000fc80003f25270 */
[----:B------:R-:W-:Y:S02]  /*7d30*/  SEL R5, RZ, 0x1, P1 ;  /* 0x00000001ff057807 */ /* 0x000fe40000800000 */
[----:B------:R-:W-:Y:S02]  /*7d40*/  SEL R12, R12, RZ, P1 ;  /* 0x000000ff0c0c7207 */ /* 0x000fe40000800000 */
[----:B------:R-:W-:-:S03]  /*7d50*/  LOP3.LUT R5, R0, R5, RZ, 0x3c, !PT ;  /* 0x0000000500057212 */ /* 0x000fc600078e3cff */
[----:B------:R-:W-:Y:S01]  /*7d60*/  IMAD R9, R12, 0x8, R3 ;  /* 0x000000080c097824 */ /* 0x000fe200078e0203 */
[----:B------:R-:W-:Y:S01]  /*7d70*/  SHF.L.U32 R4, R5, 0x1f, RZ ;  /* 0x0000001f05047819 */ /* 0x000fe200000006ff */
[----:B0-----:R-:W-:Y:S06]  /*7d80*/  @!P0 BRA `(.L_x_179) ;  /* 0x0000000400048947 */ /* 0x001fec0003800000 */
.L_x_191:
[----:B------:R-:W1:Y:S01]  /*7d90*/  SYNCS.PHASECHK.TRANS64.TRYWAIT P0, [R9+URZ], R4 ;  /* 0x00000004090075a7 */ /* 0x000e62000800017f */
[----:B------:R-:W-:-:S05]  /*7da0*/  VIADD R0, R12, 0x1 ;  /* 0x000000010c007836 */ /* 0x000fca0000000000 */
[----:B------:R-:W-:-:S04]  /*7db0*/  ISETP.NE.AND P1, PT, R0, 0x5, PT ;  /* 0x000000050000780c */ /* 0x000fc80003f25270 */
[----:B0-----:R-:W-:Y:S02]  /*7dc0*/  SEL R2, RZ, 0x1, P1 ;  /* 0x00000001ff027807 */ /* 0x001fe40000800000 */
[----:B------:R-:W-:Y:S02]  /*7dd0*/  SEL R0, R0, RZ, P1 ;  /* 0x000000ff00007207 */ /* 0x000fe40000800000 */
[----:B------:R-:W-:-:S03]  /*7de0*/  LOP3.LUT R7, R5, R2, RZ, 0x3c, !PT ;  /* 0x0000000205077212 */ /* 0x000fc600078e3cff */
[----:B------:R-:W-:Y:S01]  /*7df0*/  IMAD R6, R0, 0x8, R3 ;  /* 0x0000000800067824 */ /* 0x000fe200078e0203 */
[----:B------:R-:W-:Y:S01]  /*7e00*/  SHF.L.U32 R5, R7, 0x1f, RZ ;  /* 0x0000001f07057819 */ /* 0x000fe200000006ff */
[----:B-1----:R-:W-:Y:S06]  /*7e10*/  @!P0 BRA `(.L_x_180) ;  /* 0x0000000000f48947 */ /* 0x002fec0003800000 */
.L_x_192:
[----:B------:R-:W1:Y:S01]  /*7e20*/  SYNCS.PHASECHK.TRANS64.TRYWAIT P0, [R6+URZ], R5 ;  /* 0x00000005060075a7 */ /* 0x000e62000800017f */
[----:B------:R-:W-:-:S05]  /*7e30*/  VIADD R0, R0, 0x1 ;  /* 0x0000000100007836 */ /* 0x000fca0000000000 */
[----:B------:R-:W-:-:S04]  /*7e40*/  ISETP.NE.AND P1, PT, R0, 0x5, PT ;  /* 0x000000050000780c */ /* 0x000fc80003f25270 */
[----:B------:R-:W-:Y:S02]  /*7e50*/  SEL R2, RZ, 0x1, P1 ;  /* 0x00000001ff027807 */ /* 0x000fe40000800000 */
[----:B------:R-:W-:Y:S02]  /*7e60*/  SEL R0, R0, RZ, P1 ;  /* 0x000000ff00007207 */ /* 0x000fe40000800000 */
[----:B------:R-:W-:-:S03]  /*7e70*/  LOP3.LUT R7, R7, R2, RZ, 0x3c, !PT ;  /* 0x0000000207077212 */ /* 0x000fc600078e3cff */
[----:B0-----:R-:W-:Y:S01]  /*7e80*/  IMAD R9, R0, 0x8, R3 ;  /* 0x0000000800097824 */ /* 0x001fe200078e0203 */
[----:B------:R-:W-:Y:S01]  /*7e90*/  SHF.L.U32 R4, R7, 0x1f, RZ ;  /* 0x0000001f07047819 */ /* 0x000fe200000006ff */
[----:B-1----:R-:W-:Y:S06]  /*7ea0*/  @!P0 BRA `(.L_x_181) ;  /* 0x0000000000e48947 */ /* 0x002fec0003800000 */
.L_x_193:
[----:B------:R-:W1:Y:S01]  /*7eb0*/  SYNCS.PHASECHK.TRANS64.TRYWAIT P0, [R9+URZ], R4 ;  /* 0x00000004090075a7 */ /* 0x000e62000800017f */
[----:B------:R-:W-:-:S05]  /*7ec0*/  VIADD R0, R0, 0x1 ;  /* 0x0000000100007836 */ /* 0x000fca0000000000 */
[----:B------:R-:W-:-:S04]  /*7ed0*/  ISETP.NE.AND P1, PT, R0, 0x5, PT ;  /* 0x000000050000780c */ /* 0x000fc80003f25270 */
[----:B------:R-:W-:Y:S02]  /*7ee0*/  SEL R2, RZ, 0x1, P1 ;  /* 0x00000001ff027807 */ /* 0x000fe40000800000 */
[----:B------:R-:W-:Y:S02]  /*7ef0*/  SEL R0, R0, RZ, P1 ;  /* 0x000000ff00007207 */ /* 0x000fe40000800000 */
[----:B------:R-:W-:Y:S01]  /*7f00*/  LOP3.LUT R2, R7, R2, RZ, 0x3c, !PT ;  /* 0x0000000207027212 */ /* 0x000fe200078e3cff */
[----:B-1----:R-:W-:Y:S06]  /*7f10*/  @!P0 BRA `(.L_x_182) ;  /* 0x0000000000dc8947 */ /* 0x002fec0003800000 */
.L_x_194:
[----:B------:R-:W-:Y:S01]  /*7f20*/  IMAD R3, R0, 0x8, R3 ;  /* 0x0000000800037824 */ /* 0x000fe200078e0203 */
[----:B------:R-:W-:-:S07]  /*7f30*/  SHF.L.U32 R0, R2, 0x1f, RZ ;  /* 0x0000001f02007819 */ /* 0x000fce00000006ff */
.L_x_183:
[----:B--2---:R2:W3:Y:S02]  /*7f40*/  SYNCS.PHASECHK.TRANS64.TRYWAIT P0, [R3+URZ], R0 ;  /* 0x00000000030075a7 */ /* 0x0044e4000800017f */
[----:B---3--:R-:W-:Y:S05]  /*7f50*/  @!P0 NANOSLEEP.SYNCS 0x989680 ;  /* 0x009896800000895d */ /* 0x008fea0003900000 */
[----:B------:R-:W3:Y:S02]  /*7f60*/  @!P0 SYNCS.PHASECHK.TRANS64 P0, [R3+URZ], R0 ;  /* 0x00000000030085a7 */ /* 0x000ee4000800007f */
[----:B---3--:R-:W-:Y:S05]  /*7f70*/  @!P0 BRA `(.L_x_183) ;  /* 0xfffffffc00f08947 */ /* 0x008fea000383ffff */
.L_x_177:
[----:B------:R-:W-:Y:S05]  /*7f80*/  BSYNC B0 ;  /* 0x0000000000007941 */ /* 0x000fea0003800000 */
.L_x_176:
[----:B------:R-:W-:Y:S05]  /*7f90*/  EXIT ;  /* 0x000000000000794d */ /* 0x000fea0003800000 */
.L_x_17:
[----:B-1----:R1:W2:Y:S02]  /*7fa0*/  SYNCS.PHASECHK.TRANS64.TRYWAIT P1, [R3+URZ], R0 ;  /* 0x00000000030075a7 */ /* 0x0022a4000802017f */
[----:B--2---:R-:W-:Y:S05]  /*7fb0*/  @!P1 NANOSLEEP.SYNCS 0x989680 ;  /* 0x009896800000995d */ /* 0x004fea0003900000 */
[----:B------:R-:W2:Y:S02]  /*7fc0*/  @!P1 SYNCS.PHASECHK.TRANS64 P1, [R3+URZ], R0 ;  /* 0x00000000030095a7 */ /* 0x000ea4000802007f */
[----:B--2---:R-:W-:Y:S05]  /*7fd0*/  @!P1 BRA `(.L_x_17) ;  /* 0xfffffffc00f09947 */ /* 0x004fea000383ffff */
[----:B------:R-:W-:Y:S05]  /*7fe0*/  BRA `(.L_x_16) ;  /* 0xffffff9400387947 */ /* 0x000fea000383ffff */
.L_x_22:
[----:B-1----:R-:W-:-:S04]  /*7ff0*/  IMAD.U32 R4, RZ, RZ, UR8 ;  /* 0x00000008ff047e24 */ /* 0x002fc8000f8e00ff */
[----:B------:R1:W2:Y:S03]  /*8000*/  SYNCS.PHASECHK.TRANS64.TRYWAIT P1, [R4+URZ], R3 ;  /* 0x00000003040075a7 */ /* 0x0002a6000802017f */
[----:B--2---:R-:W-:Y:S05]  /*8010*/  @!P1 NANOSLEEP.SYNCS 0x989680 ;  /* 0x009896800000995d */ /* 0x004fea0003900000 */
[----:B------:R-:W2:Y:S02]  /*8020*/  @!P1 SYNCS.PHASECHK.TRANS64 P1, [R4+URZ], R3 ;  /* 0x00000003040095a7 */ /* 0x000ea4000802007f */
[----:B--2---:R-:W-:Y:S05]  /*8030*/  @!P1 BRA `(.L_x_22) ;  /* 0xfffffffc00ec9947 */ /* 0x004fea000383ffff */
[----:B------:R-:W-:Y:S05]  /*8040*/  BRA `(.L_x_21) ;  /* 0xffffff9800747947 */ /* 0x000fea000383ffff */
.L_x_163:
[----:B------:R-:W-:Y:S01]  /*8050*/  BSSY B1, `(.L_x_184) ;  /* 0x0000006000017945 */ /* 0x000fe20003800000 */
[----:B------:R-:W-:-:S07]  /*8060*/  IMAD.MOV.U32 R15, RZ, RZ, -0x1 ;  /* 0xffffffffff0f7424 */ /* 0x000fce00078e00ff */
[----:B------:R-:W-:Y:S05]  /*8070*/  WARPSYNC.COLLECTIVE R15, `(.L_x_185) ;  /* 0x000000000f0c7348 */ /* 0x000fea0003c00000 */
[----:B------:R-:W-:Y:S02]  /*8080*/  ELECT P6, UR62, PT ;  /* 0x00000000003e782f */ /* 0x000fe400038c0000 */
[----:B------:R-:W-:Y:S01]  /*8090*/  MOV R14, UR62 ;  /* 0x0000003e000e7c02 */ /* 0x000fe20008000f00 */
[----:B------:R-:W-:Y:S10]  /*80a0*/  ENDCOLLECTIVE ;  /* 0x000000000000791b */ /* 0x000ff40003800000 */
.L_x_185:
[----:B------:R-:W-:Y:S05]  /*80b0*/  BSYNC B1 ;  /* 0x0000000000017941 */ /* 0x000fea0003800000 */
.L_x_184:
[----:B------:R-:W-:Y:S05]  /*80c0*/  BRA `(.L_x_186) ;  /* 0xffffffec00fc7947 */ /* 0x000fea000383ffff */
.L_x_166:
[----:B0-----:R0:W1:Y:S02]  /*80d0*/  SYNCS.PHASECHK.TRANS64.TRYWAIT P1, [R14+URZ+0x28], R7 ;  /* 0x000028070e0075a7 */ /* 0x001064000802017f */
[----:B-1----:R-:W-:Y:S05]  /*80e0*/  @!P1 NANOSLEEP.SYNCS 0x989680 ;  /* 0x009896800000995d */ /* 0x002fea0003900000 */
[----:B------:R-:W1:Y:S02]  /*80f0*/  @!P1 SYNCS.PHASECHK.TRANS64 P1, [R14+URZ+0x28], R7 ;  /* 0x000028070e0095a7 */ /* 0x000e64000802007f */
[----:B-1----:R-:W-:Y:S05]  /*8100*/  @!P1 BRA `(.L_x_166) ;  /* 0xfffffffc00f09947 */ /* 0x002fea000383ffff */
[----:B------:R-:W-:Y:S05]  /*8110*/  BRA `(.L_x_187) ;  /* 0xfffffff000307947 */ /* 0x000fea000383ffff */
.L_x_175:
[----:B------:R-:W-:Y:S01]  /*8120*/  BSSY B0, `(.L_x_188) ;  /* 0x0000006000007945 */ /* 0x000fe20003800000 */
[----:B------:R-:W-:-:S07]  /*8130*/  IMAD.MOV.U32 R15, RZ, RZ, -0x1 ;  /* 0xffffffffff0f7424 */ /* 0x000fce00078e00ff */
[----:B------:R-:W-:Y:S05]  /*8140*/  WARPSYNC.COLLECTIVE R15, `(.L_x_189) ;  /* 0x000000000f0c7348 */ /* 0x000fea0003c00000 */
[----:B------:R-:W-:Y:S02]  /*8150*/  ELECT P6, UR62, PT ;  /* 0x00000000003e782f */ /* 0x000fe400038c0000 */
[----:B------:R-:W-:Y:S01]  /*8160*/  MOV R14, UR62 ;  /* 0x0000003e000e7c02 */ /* 0x000fe20008000f00 */
[----:B------:R-:W-:Y:S10]  /*8170*/  ENDCOLLECTIVE ;  /* 0x000000000000791b */ /* 0x000ff40003800000 */
.L_x_189:
[----:B------:R-:W-:Y:S05]  /*8180*/  BSYNC B0 ;  /* 0x0000000000007941 */ /* 0x000fea0003800000 */
.L_x_188:
[----:B------:R-:W-:Y:S05]  /*8190*/  BRA `(.L_x_190) ;  /* 0xfffffff800a87947 */ /* 0x000fea000383ffff */
.L_x_179:
[----:B0-----:R0:W1:Y:S02]  /*81a0*/  SYNCS.PHASECHK.TRANS64.TRYWAIT P0, [R7+URZ], R2 ;  /* 0x00000002070075a7 */ /* 0x001064000800017f */
[----:B-1----:R-:W-:Y:S05]  /*81b0*/  @!P0 NANOSLEEP.SYNCS 0x989680 ;  /* 0x009896800000895d */ /* 0x002fea0003900000 */
[----:B------:R-:W1:Y:S02]  /*81c0*/  @!P0 SYNCS.PHASECHK.TRANS64 P0, [R7+URZ], R2 ;  /* 0x00000002070085a7 */ /* 0x000e64000800007f */
[----:B-1----:R-:W-:Y:S05]  /*81d0*/  @!P0 BRA `(.L_x_179) ;  /* 0xfffffffc00f08947 */ /* 0x002fea000383ffff */
[----:B------:R-:W-:Y:S05]  /*81e0*/  BRA `(.L_x_191) ;  /* 0xfffffff800e87947 */ /* 0x000fea000383ffff */
.L_x_180:
[----:B0-----:R0:W1:Y:S02]  /*81f0*/  SYNCS.PHASECHK.TRANS64.TRYWAIT P0, [R9+URZ], R4 ;  /* 0x00000004090075a7 */ /* 0x001064000800017f */
[----:B-1----:R-:W-:Y:S05]  /*8200*/  @!P0 NANOSLEEP.SYNCS 0x989680 ;  /* 0x009896800000895d */ /* 0x002fea0003900000 */
[----:B------:R-:W1:Y:S02]  /*8210*/  @!P0 SYNCS.PHASECHK.TRANS64 P0, [R9+URZ], R4 ;  /* 0x00000004090085a7 */ /* 0x000e64000800007f */
[----:B-1----:R-:W-:Y:S05]  /*8220*/  @!P0 BRA `(.L_x_180) ;  /* 0xfffffffc00f08947 */ /* 0x002fea000383ffff */
[----:B------:R-:W-:Y:S05]  /*8230*/  BRA `(.L_x_192) ;  /* 0xfffffff800f87947 */ /* 0x000fea000383ffff */
.L_x_181:
[----:B0-----:R0:W1:Y:S02]  /*8240*/  SYNCS.PHASECHK.TRANS64.TRYWAIT P0, [R6+URZ], R5 ;  /* 0x00000005060075a7 */ /* 0x001064000800017f */
[----:B-1----:R-:W-:Y:S05]  /*8250*/  @!P0 NANOSLEEP.SYNCS 0x989680 ;  /* 0x009896800000895d */ /* 0x002fea0003900000 */
[----:B------:R-:W1:Y:S02]  /*8260*/  @!P0 SYNCS.PHASECHK.TRANS64 P0, [R6+URZ], R5 ;  /* 0x00000005060085a7 */ /* 0x000e64000800007f */
[----:B-1----:R-:W-:Y:S05]  /*8270*/  @!P0 BRA `(.L_x_181) ;  /* 0xfffffffc00f08947 */ /* 0x002fea000383ffff */
[----:B------:R-:W-:Y:S05]  /*8280*/  BRA `(.L_x_193) ;  /* 0xfffffffc00087947 */ /* 0x000fea000383ffff */
.L_x_182:
[----:B-1----:R1:W2:Y:S02]  /*8290*/  SYNCS.PHASECHK.TRANS64.TRYWAIT P0, [R9+URZ], R4 ;  /* 0x00000004090075a7 */ /* 0x0022a4000800017f */
[----:B--2---:R-:W-:Y:S05]  /*82a0*/  @!P0 NANOSLEEP.SYNCS 0x989680 ;  /* 0x009896800000895d */ /* 0x004fea0003900000 */
[----:B------:R-:W2:Y:S02]  /*82b0*/  @!P0 SYNCS.PHASECHK.TRANS64 P0, [R9+URZ], R4 ;  /* 0x00000004090085a7 */ /* 0x000ea4000800007f */
[----:B--2---:R-:W-:Y:S05]  /*82c0*/  @!P0 BRA `(.L_x_182) ;  /* 0xfffffffc00f08947 */ /* 0x004fea000383ffff */
[----:B------:R-:W-:Y:S05]  /*82d0*/  BRA `(.L_x_194) ;  /* 0xfffffffc00107947 */ /* 0x000fea000383ffff */
.L_x_195:
[----:B------:R-:W-:-:S00]  /*82e0*/  BRA `(.L_x_195) ;  /* 0xfffffffc00fc7947 */ /* 0x000fc0000383ffff */
[----:B------:R-:W-:-:S00]  /*82f0*/  NOP ;  /* 0x0000000000007918 */ /* 0x000fc00000000000 */
        /* <DEDUP_REMOVED lines=8> */
.L_x_196:


//--------------------- .nv.global.init           --------------------------
	.section	.nv.global.init,"aw",@progbits
.nv.global.init:
	.type		$str$22,@object
	.size		$str$22,($str$23 - $str$22)
$str$22:
        /*0000*/ 	.byte	0x6b, 0x5f, 0x74, 0x69, 0x6c, 0x65, 0x5f, 0x63, 0x6f, 0x75, 0x6e, 0x74, 0x20, 0x3e, 0x3d, 0x20
        /*0010*/ 	.byte	0x31, 0x00
	.type		$str$23,@object
	.size		$str$23,(__unnamed_1 - $str$23)
$str$23:
        /*0012*/ 	.byte	0x2f, 0x74, 0x6d, 0x70, 0x2f, 0x63, 0x75, 0x74, 0x6c, 0x61, 0x73, 0x73, 0x5f, 0x73, 0x77, 0x65
        /*0022*/ 	.byte	0x65, 0x70, 0x5f, 0x73, 0x72, 0x63, 0x2f, 0x69, 0x6e, 0x63, 0x6c, 0x75, 0x64, 0x65, 0x2f, 0x63
        /*0032*/ 	.byte	0x75, 0x74, 0x6c, 0x61, 0x73, 0x73, 0x2f, 0x67, 0x65, 0x6d, 0x6d, 0x2f, 0x63, 0x6f, 0x6c, 0x6c
        /*0042*/ 	.byte	0x65, 0x63, 0x74, 0x69, 0x76, 0x65, 0x2f, 0x73, 0x6d, 0x39, 0x30, 0x5f, 0x6d, 0x6d, 0x61, 0x5f
        /*0052*/ 	.byte	0x74, 0x6d, 0x61, 0x5f, 0x67, 0x6d, 0x6d, 0x61, 0x5f, 0x73, 0x73, 0x5f, 0x77, 0x61, 0x72, 0x70
        /*0062*/ 	.byte	0x73, 0x70, 0x65, 0x63, 0x69, 0x61, 0x6c, 0x69, 0x7a, 0x65, 0x64, 0x2e, 0x68, 0x70, 0x70, 0x00
	.type		__unnamed_1,@object
	.size		__unnamed_1,(.L_0 - __unnamed_1)
__unnamed_1:
        /*0072*/ 	.byte	0x76, 0x6f, 0x69, 0x64, 0x20, 0x63, 0x75, 0x74, 0x6c, 0x61, 0x73, 0x73, 0x3a, 0x3a, 0x67, 0x65
        /* <DEDUP_REMOVED lines=179> */
        /*0bb2*/ 	.byte	0x3a, 0x3a, 0x69, 0x64, 0x65, 0x6e, 0x74, 0x69, 0x74, 0x79, 0x5d, 0x00
.L_0:


//--------------------- .nv.shared._ZN7cutlass13device_kernelINS_4gemm6kernel13GemmUniversalIN4cute5tupleIJiiiiEEENS1_10collective13CollectiveMmaINS1_34MainloopSm90TmaGmmaWarpSpecializedILi5ENS5_IJNS4_1CILi1EEESB_SB_EEENS1_35KernelTmaWarpSpecializedCooperativeEEENS5_IJNSA_ILi128EEESF_SF_EEENS_6half_tENS5_IJlSB_lEEESH_SI_NS4_8TiledMMAINS4_8MMA_AtomIJNS4_4SM904GMMA26MMA_64x128x16_F32F16F16_SSILNSM_5MajorE0ELSO_0ELNSM_7ScaleInE1ELSP_1EEEEEENS4_6LayoutINS5_IJNSA_ILi2EEESB_SB_EEENS5_IJSB_NSA_ILi0EEESV_EEEEENS5_IJNS4_10UnderscoreESY_SY_EEEEENS4_13SM90_TMA_LOADENS4_14ComposedLayoutINS4_7SwizzleILi3ELi4ELi3EEENS4_18smem_ptr_flag_bitsILi16EEENSS_INS5_IJNSA_ILi8EEENSA_ILi64EEEEEENS5_IJS18_SB_EEEEEEEvNS4_8identityES11_S1C_vS1D_EENS_8epilogue10collective6detail29Sm90TmaWarpSpecializedAdapterINS1G_15DefaultEpilogueISH_SI_SI_NS1F_6thread17LinearCombinationISH_Li1EffLNS1K_9ScaleType4KindE0ELNS_15FloatRoundStyleE2ESH_EENS1_15EpilogueDefaultEEEEEvvEEEEvNT_6ParamsE --------------------------
	.section	.nv.shared._ZN7cutlass13device_kernelINS_4gemm6kernel13GemmUniversalIN4cute5tupleIJiiiiEEENS1_10collective13CollectiveMmaINS1_34MainloopSm90TmaGmmaWarpSpecializedILi5ENS5_IJNS4_1CILi1EEESB_SB_EEENS1_35KernelTmaWarpSpecializedCooperativeEEENS5_IJNSA_ILi128EEESF_SF_EEENS_6half_tENS5_IJlSB_lEEESH_SI_NS4_8TiledMMAINS4_8MMA_AtomIJNS4_4SM904GMMA26MMA_64x128x16_F32F16F16_SSILNSM_5MajorE0ELSO_0ELNSM_7ScaleInE1ELSP_1EEEEEENS4_6LayoutINS5_IJNSA_ILi2EEESB_SB_EEENS5_IJSB_NSA_ILi0EEESV_EEEEENS5_IJNS4_10UnderscoreESY_SY_EEEEENS4_13SM90_TMA_LOADENS4_14ComposedLayoutINS4_7SwizzleILi3ELi4ELi3EEENS4_18smem_ptr_flag_bitsILi16EEENSS_INS5_IJNSA_ILi8EEENSA_ILi64EEEEEENS5_IJS18_SB_EEEEEEEvNS4_8identityES11_S1C_vS1D_EENS_8epilogue10collective6detail29Sm90TmaWarpSpecializedAdapterINS1G_15DefaultEpilogueISH_SI_SI_NS1F_6thread17LinearCombinationISH_Li1EffLNS1K_9ScaleType4KindE0ELNS_15FloatRoundStyleE2ESH_EENS1_15EpilogueDefaultEEEEEvvEEEEvNT_6ParamsE,"aw",@nobits
	.sectionflags	@""
	.align	16
	.zero		1024


//--------------------- .nv.shared.reserved.0     --------------------------
	.section	.nv.shared.reserved.0,"aw",@nobits
	.weak		__nv_reservedSMEM_offset_0_alias
	.size		__nv_reservedSMEM_offset_0_alias, 0, 0
	.other		__nv_reservedSMEM_offset_0_alias,@"STO_CUDA_RESERVED_SHARED STV_DEFAULT"
__nv_reservedSMEM_offset_0_alias:
	.zero		0


//--------------------- .nv.global                --------------------------
	.section	.nv.global,"aw",@nobits
.nv.global:
	.type		_ZN40_INTERNAL_1a5f728d_4_k_cu_9c612f02_198324cute1_E,@object
	.size		_ZN40_INTERNAL_1a5f728d_4_k_cu_9c612f02_198324cute1_E,(_ZN40_INTERNAL_1a5f728d_4_k_cu_9c612f02_198324cuda3std3__45__cpo6cbeginE - _ZN40_INTERNAL_1a5f728d_4_k_cu_9c612f02_198324cute1_E)
_ZN40_INTERNAL_1a5f728d_4_k_cu_9c612f02_198324cute1_E:
	.zero		1
	.type		_ZN40_INTERNAL_1a5f728d_4_k_cu_9c612f02_198324cuda3std3__45__cpo6cbeginE,@object
	.size		_ZN40_INTERNAL_1a5f728d_4_k_cu_9c612f02_198324cuda3std3__45__cpo6cbeginE,(_ZN40_INTERNAL_1a5f728d_4_k_cu_9c612f02_198324cuda3std3__48in_placeE - _ZN40_INTERNAL_1a5f728d_4_k_cu_9c612f02_198324cuda3std3__45__cpo6cbeginE)
_ZN40_INTERNAL_1a5f728d_4_k_cu_9c612f02_198324cuda3std3__45__cpo6cbeginE:
	.zero		1
	.type		_ZN40_INTERNAL_1a5f728d_4_k_cu_9c612f02_198324cuda3std3__48in_placeE,@object
	.size		_ZN40_INTERNAL_1a5f728d_4_k_cu_9c612f02_198324cuda3std3__48in_placeE,(_ZN40_INTERNAL_1a5f728d_4_k_cu_9c612f02_198324cuda3std6ranges3__45__cpo9iter_moveE - _ZN40_INTERNAL_1a5f728d_4_k_cu_9c612f02_198324cuda3std3__48in_placeE)
_ZN40_INTERNAL_1a5f728d_4_k_cu_9c612f02_198324cuda3std3__48in_placeE:
	.zero		1
	.type		_ZN40_INTERNAL_1a5f728d_4_k_cu_9c612f02_198324cuda3std6ranges3__45__cpo9iter_moveE,@object
	.size		_ZN40_INTERNAL_1a5f728d_4_k_cu_9c612f02_198324cuda3std6ranges3__45__cpo9iter_moveE,(_ZN40_INTERNAL_1a5f728d_4_k_cu_9c612f02_198324cuda3std3__45__cpo5beginE - _ZN40_INTERNAL_1a5f728d_4_k_cu_9c612f02_198324cuda3std6ranges3__45__cpo9iter_moveE)
_ZN40_INTERNAL_1a5f728d_4_k_cu_9c612f02_198324cuda3std6ranges3__45__cpo9iter_moveE:
	.zero		1
	.type		_ZN40_INTERNAL_1a5f728d_4_k_cu_9c612f02_198324cuda3std3__45__cpo5beginE,@object
	.size		_ZN40_INTERNAL_1a5f728d_4_k_cu_9c612f02_198324cuda3std3__45__cpo5beginE,(_ZN40_INTERNAL_1a5f728d_4_k_cu_9c612f02_198324cuda3std3__442_GLOBAL__N__1a5f728d_4_k_cu_9c612f02_198326ignoreE - _ZN40_INTERNAL_1a5f728d_4_k_cu_9c612f02_198324cuda3std3__45__cpo5beginE)
_ZN40_INTERNAL_1a5f728d_4_k_cu_9c612f02_198324cuda3std3__45__cpo5beginE:
	.zero		1
	.type		_ZN40_INTERNAL_1a5f728d_4_k_cu_9c612f02_198324cuda3std3__442_GLOBAL__N__1a5f728d_4_k_cu_9c612f02_198326ignoreE,@object
	.size		_ZN40_INTERNAL_1a5f728d_4_k_cu_9c612f02_198324cuda3std3__442_GLOBAL__N__1a5f728d_4_k_cu_9c612f02_198326ignoreE,(_ZN40_INTERNAL_1a5f728d_4_k_cu_9c612f02_198324cute7productE - _ZN40_INTERNAL_1a5f728d_4_k_cu_9c612f02_198324cuda3std3__442_GLOBAL__N__1a5f728d_4_k_cu_9c612f02_198326ignoreE)
_ZN40_INTERNAL_1a5f728d_4_k_cu_9c612f02_198324cuda3std3__442_GLOBAL__N__1a5f728d_4_k_cu_9c612f02_198326ignoreE:
	.zero		1
	.type		_ZN40_INTERNAL_1a5f728d_4_k_cu_9c612f02_198324cute7productE,@object
	.size		_ZN40_INTERNAL_1a5f728d_4_k_cu_9c612f02_198324cute7productE,(_ZN40_INTERNAL_1a5f728d_4_k_cu_9c612f02_198324cuda3std3__45__cpo3endE - _ZN40_INTERNAL_1a5f728d_4_k_cu_9c612f02_198324cute7productE)
_ZN40_INTERNAL_1a5f728d_4_k_cu_9c612f02_198324cute7productE:
	.zero		1
	.type		_ZN40_INTERNAL_1a5f728d_4_k_cu_9c612f02_198324cuda3std3__45__cpo3endE,@object
	.size		_ZN40_INTERNAL_1a5f728d_4_k_cu_9c612f02_198324cuda3std3__45__cpo3endE,(_ZN40_INTERNAL_1a5f728d_4_k_cu_9c612f02_198324cuda3std3__419piecewise_constructE - _ZN40_INTERNAL_1a5f728d_4_k_cu_9c612f02_198324cuda3std3__45__cpo3endE)
_ZN40_INTERNAL_1a5f728d_4_k_cu_9c612f02_198324cuda3std3__45__cpo3endE:
	.zero		1
	.type		_ZN40_INTERNAL_1a5f728d_4_k_cu_9c612f02_198324cuda3std3__419piecewise_constructE,@object
	.size		_ZN40_INTERNAL_1a5f728d_4_k_cu_9c612f02_198324cuda3std3__419piecewise_constructE,(_ZN40_INTERNAL_1a5f728d_4_k_cu_9c612f02_198324cuda3std3__45__cpo4cendE - _ZN40_INTERNAL_1a5f728d_4_k_cu_9c612f02_198324cuda3std3__419piecewise_constructE)
_ZN40_INTERNAL_1a5f728d_4_k_cu_9c612f02_198324cuda3std3__419piecewise_constructE:
	.zero		1
	.type		_ZN40_INTERNAL_1a5f728d_4_k_cu_9c612f02_198324cuda3std3__45__cpo4cendE,@object
	.size		_ZN40_INTERNAL_1a5f728d_4_k_cu_9c612f02_198324cuda3std3__45__cpo4cendE,(_ZN40_INTERNAL_1a5f728d_4_k_cu_9c612f02_198324cuda3std6ranges3__45__cpo4swapE - _ZN40_INTERNAL_1a5f728d_4_k_cu_9c612f02_198324cuda3std3__45__cpo4cendE)
_ZN40_INTERNAL_1a5f728d_4_k_cu_9c612f02_198324cuda3std3__45__cpo4cendE:
	.zero		1
	.type		_ZN40_INTERNAL_1a5f728d_4_k_cu_9c612f02_198324cuda3std6ranges3__45__cpo4swapE,@object
	.size		_ZN40_INTERNAL_1a5f728d_4_k_cu_9c612f02_198324cuda3std6ranges3__45__cpo4swapE,(.L_8 - _ZN40_INTERNAL_1a5f728d_4_k_cu_9c612f02_198324cuda3std6ranges3__45__cpo4swapE)
_ZN40_INTERNAL_1a5f728d_4_k_cu_9c612f02_198324cuda3std6ranges3__45__cpo4swapE:
	.zero		1
.L_8:


//--------------------- .nv.constant0._ZN7cutlass13device_kernelINS_4gemm6kernel13GemmUniversalIN4cute5tupleIJiiiiEEENS1_10collective13CollectiveMmaINS1_34MainloopSm90TmaGmmaWarpSpecializedILi5ENS5_IJNS4_1CILi1EEESB_SB_EEENS1_35KernelTmaWarpSpecializedCooperativeEEENS5_IJNSA_ILi128EEESF_SF_EEENS_6half_tENS5_IJlSB_lEEESH_SI_NS4_8TiledMMAINS4_8MMA_AtomIJNS4_4SM904GMMA26MMA_64x128x16_F32F16F16_SSILNSM_5MajorE0ELSO_0ELNSM_7ScaleInE1ELSP_1EEEEEENS4_6LayoutINS5_IJNSA_ILi2EEESB_SB_EEENS5_IJSB_NSA_ILi0EEESV_EEEEENS5_IJNS4_10UnderscoreESY_SY_EEEEENS4_13SM90_TMA_LOADENS4_14ComposedLayoutINS4_7SwizzleILi3ELi4ELi3EEENS4_18smem_ptr_flag_bitsILi16EEENSS_INS5_IJNSA_ILi8EEENSA_ILi64EEEEEENS5_IJS18_SB_EEEEEEEvNS4_8identityES11_S1C_vS1D_EENS_8epilogue10collective6detail29Sm90TmaWarpSpecializedAdapterINS1G_15DefaultEpilogueISH_SI_SI_NS1F_6thread17LinearCombinationISH_Li1EffLNS1K_9ScaleType4KindE0ELNS_15FloatRoundStyleE2ESH_EENS1_15EpilogueDefaultEEEEEvvEEEEvNT_6ParamsE --------------------------
	.section	.nv.constant0._ZN7cutlass13device_kernelINS_4gemm6kernel13GemmUniversalIN4cute5tupleIJiiiiEEENS1_10collective13CollectiveMmaINS1_34MainloopSm90TmaGmmaWarpSpecializedILi5ENS5_IJNS4_1CILi1EEESB_SB_EEENS1_35KernelTmaWarpSpecializedCooperativeEEENS5_IJNSA_ILi128EEESF_SF_EEENS_6half_tENS5_IJlSB_lEEESH_SI_NS4_8TiledMMAINS4_8MMA_AtomIJNS4_4SM904GMMA26MMA_64x128x16_F32F16F16_SSILNSM_5MajorE0ELSO_0ELNSM_7ScaleInE1ELSP_1EEEEEENS4_6LayoutINS5_IJNSA_ILi2EEESB_SB_EEENS5_IJSB_NSA_ILi0EEESV_EEEEENS5_IJNS4_10UnderscoreESY_SY_EEEEENS4_13SM90_TMA_LOADENS4_14ComposedLayoutINS4_7SwizzleILi3ELi4ELi3EEENS4_18smem_ptr_flag_bitsILi16EEENSS_INS5_IJNSA_ILi8EEENSA_ILi64EEEEEENS5_IJS18_SB_EEEEEEEvNS4_8identityES11_S1C_vS1D_EENS_8epilogue10collective6detail29Sm90TmaWarpSpecializedAdapterINS1G_15DefaultEpilogueISH_SI_SI_NS1F_6thread17LinearCombinationISH_Li1EffLNS1K_9ScaleType4KindE0ELNS_15FloatRoundStyleE2ESH_EENS1_15EpilogueDefaultEEEEEvvEEEEvNT_6ParamsE,"a",@progbits
	.sectionflags	@""
	.align	4
.nv.constant0._ZN7cutlass13device_kernelINS_4gemm6kernel13GemmUniversalIN4cute5tupleIJiiiiEEENS1_10collective13CollectiveMmaINS1_34MainloopSm90TmaGmmaWarpSpecializedILi5ENS5_IJNS4_1CILi1EEESB_SB_EEENS1_35KernelTmaWarpSpecializedCooperativeEEENS5_IJNSA_ILi128EEESF_SF_EEENS_6half_tENS5_IJlSB_lEEESH_SI_NS4_8TiledMMAINS4_8MMA_AtomIJNS4_4SM904GMMA26MMA_64x128x16_F32F16F16_SSILNSM_5MajorE0ELSO_0ELNSM_7ScaleInE1ELSP_1EEEEEENS4_6LayoutINS5_IJNSA_ILi2EEESB_SB_EEENS5_IJSB_NSA_ILi0EEESV_EEEEENS5_IJNS4_10UnderscoreESY_SY_EEEEENS4_13SM90_TMA_LOADENS4_14ComposedLayoutINS4_7SwizzleILi3ELi4ELi3EEENS4_18smem_ptr_flag_bitsILi16EEENSS_INS5_IJNSA_ILi8EEENSA_ILi64EEEEEENS5_IJS18_SB_EEEEEEEvNS4_8identityES11_S1C_vS1D_EENS_8epilogue10collective6detail29Sm90TmaWarpSpecializedAdapterINS1G_15DefaultEpilogueISH_SI_SI_NS1F_6thread17LinearCombinationISH_Li1EffLNS1K_9ScaleType4KindE0ELNS_15FloatRoundStyleE2ESH_EENS1_15EpilogueDefaultEEEEEvvEEEEvNT_6ParamsE:
	.zero		1664


//--------------------- SYMBOLS --------------------------

	.type		.nv.reservedSmem.offset0,@object
	.size		.nv.reservedSmem.offset0,0x4
	.type		__assertfail,@function
